	.headerflags	@"EF_CUDA_TEXMODE_UNIFIED EF_CUDA_64BIT_ADDRESS EF_CUDA_SM86 EF_CUDA_VIRTUAL_SM(EF_CUDA_SM86)"
	.elftype	@"ET_EXEC"


//--------------------- .nv.info                  --------------------------
	.section	.nv.info,"",@"SHT_CUDA_INFO"
	.align	4


	//----- nvinfo : EIATTR_REGCOUNT
	.align		4
        /*0000*/ 	.byte	0x04, 0x2f
        /*0002*/ 	.short	(.L_2 - .L_1)
	.align		4
.L_1:
        /*0004*/ 	.word	index@(triton_red_fused__to_copy_add_amax_amin_clamp_gelu_mul_reciprocal_13)
        /*0008*/ 	.word	0x0000006c


	//----- nvinfo : EIATTR_MIN_STACK_SIZE
	.align		4
.L_2:
        /*000c*/ 	.byte	0x04, 0x12
        /*000e*/ 	.short	(.L_4 - .L_3)
	.align		4
.L_3:
        /*0010*/ 	.word	index@(triton_red_fused__to_copy_add_amax_amin_clamp_gelu_mul_reciprocal_13)
        /*0014*/ 	.word	0x00000000


	//----- nvinfo : EIATTR_FRAME_SIZE
	.align		4
.L_4:
        /*0018*/ 	.byte	0x04, 0x11
        /*001a*/ 	.short	(.L_6 - .L_5)
	.align		4
.L_5:
        /*001c*/ 	.word	index@(triton_red_fused__to_copy_add_amax_amin_clamp_gelu_mul_reciprocal_13)
        /*0020*/ 	.word	0x00000000


	//----- nvinfo : EIATTR_MIN_STACK_SIZE
	.align		4
.L_6:
        /*0024*/ 	.byte	0x04, 0x12
        /*0026*/ 	.short	(.L_8 - .L_7)
	.align		4
.L_7:
        /*0028*/ 	.word	index@(triton_red_fused__to_copy_add_amax_amin_clamp_gelu_mul_reciprocal_13)
        /*002c*/ 	.word	0x00000000
.L_8:


//--------------------- .nv.info.triton_red_fused__to_copy_add_amax_amin_clamp_gelu_mul_reciprocal_13 --------------------------
	.section	.nv.info.triton_red_fused__to_copy_add_amax_amin_clamp_gelu_mul_reciprocal_13,"",@"SHT_CUDA_INFO"
	.sectionflags	@""
	.align	4


	//----- nvinfo : EIATTR_CUDA_API_VERSION
	.align		4
        /*0000*/ 	.byte	0x04, 0x37
        /*0002*/ 	.short	(.L_10 - .L_9)
.L_9:
        /*0004*/ 	.word	0x0000007c


	//----- nvinfo : EIATTR_SW2861232_WAR
	.align		4
.L_10:
        /*0008*/ 	.byte	0x01, 0x35
	.zero		2


	//----- nvinfo : EIATTR_PARAM_CBANK
	.align		4
        /*000c*/ 	.byte	0x04, 0x0a
        /*000e*/ 	.short	(.L_12 - .L_11)
	.align		4
.L_11:
        /*0010*/ 	.word	index@(.nv.constant0.triton_red_fused__to_copy_add_amax_amin_clamp_gelu_mul_reciprocal_13)
        /*0014*/ 	.short	0x0160
        /*0016*/ 	.short	0x0058


	//----- nvinfo : EIATTR_CBANK_PARAM_SIZE
	.align		4
.L_12:
        /*0018*/ 	.byte	0x03, 0x19
        /*001a*/ 	.short	0x0058


	//----- nvinfo : EIATTR_KPARAM_INFO
	.align		4
        /*001c*/ 	.byte	0x04, 0x17
        /*001e*/ 	.short	(.L_14 - .L_13)
.L_13:
        /*0020*/ 	.word	0x00000000
        /*0024*/ 	.short	0x000b
        /*0026*/ 	.short	0x0050
        /*0028*/ 	.byte	0x00, 0xf4, 0x21, 0x00


	//----- nvinfo : EIATTR_KPARAM_INFO
	.align		4
.L_14:
        /*002c*/ 	.byte	0x04, 0x17
        /*002e*/ 	.short	(.L_16 - .L_15)
.L_15:
        /*0030*/ 	.word	0x00000000
        /*0034*/ 	.short	0x000a
        /*0036*/ 	.short	0x004c
        /*0038*/ 	.byte	0x00, 0xf0, 0x11, 0x00


	//----- nvinfo : EIATTR_KPARAM_INFO
	.align		4
.L_16:
        /*003c*/ 	.byte	0x04, 0x17
        /*003e*/ 	.short	(.L_18 - .L_17)
.L_17:
        /*0040*/ 	.word	0x00000000
        /*0044*/ 	.short	0x0009
        /*0046*/ 	.short	0x0048
        /*0048*/ 	.byte	0x00, 0xf0, 0x11, 0x00


	//----- nvinfo : EIATTR_KPARAM_INFO
	.align		4
.L_18:
        /*004c*/ 	.byte	0x04, 0x17
        /*004e*/ 	.short	(.L_20 - .L_19)
.L_19:
        /*0050*/ 	.word	0x00000000
        /*0054*/ 	.short	0x0008
        /*0056*/ 	.short	0x0040
        /*0058*/ 	.byte	0x00, 0xf4, 0x21, 0x00


	//----- nvinfo : EIATTR_KPARAM_INFO
	.align		4
.L_20:
        /*005c*/ 	.byte	0x04, 0x17
        /*005e*/ 	.short	(.L_22 - .L_21)
.L_21:
        /*0060*/ 	.word	0x00000000
        /*0064*/ 	.short	0x0007
        /*0066*/ 	.short	0x0038
        /*0068*/ 	.byte	0x00, 0xf4, 0x21, 0x00


	//----- nvinfo : EIATTR_KPARAM_INFO
	.align		4
.L_22:
        /*006c*/ 	.byte	0x04, 0x17
        /*006e*/ 	.short	(.L_24 - .L_23)
.L_23:
        /*0070*/ 	.word	0x00000000
        /*0074*/ 	.short	0x0006
        /*0076*/ 	.short	0x0030
        /*0078*/ 	.byte	0x00, 0xf4, 0x21, 0x00


	//----- nvinfo : EIATTR_KPARAM_INFO
	.align		4
.L_24:
        /*007c*/ 	.byte	0x04, 0x17
        /*007e*/ 	.short	(.L_26 - .L_25)
.L_25:
        /*0080*/ 	.word	0x00000000
        /*0084*/ 	.short	0x0005
        /*0086*/ 	.short	0x0028
        /*0088*/ 	.byte	0x00, 0xf4, 0x21, 0x00


	//----- nvinfo : EIATTR_KPARAM_INFO
	.align		4
.L_26:
        /*008c*/ 	.byte	0x04, 0x17
        /*008e*/ 	.short	(.L_28 - .L_27)
.L_27:
        /*0090*/ 	.word	0x00000000
        /*0094*/ 	.short	0x0004
        /*0096*/ 	.short	0x0020
        /*0098*/ 	.byte	0x00, 0xf4, 0x21, 0x00


	//----- nvinfo : EIATTR_KPARAM_INFO
	.align		4
.L_28:
        /*009c*/ 	.byte	0x04, 0x17
        /*009e*/ 	.short	(.L_30 - .L_29)
.L_29:
        /*00a0*/ 	.word	0x00000000
        /*00a4*/ 	.short	0x0003
        /*00a6*/ 	.short	0x0018
        /*00a8*/ 	.byte	0x00, 0xf4, 0x21, 0x00


	//----- nvinfo : EIATTR_KPARAM_INFO
	.align		4
.L_30:
        /*00ac*/ 	.byte	0x04, 0x17
        /*00ae*/ 	.short	(.L_32 - .L_31)
.L_31:
        /*00b0*/ 	.word	0x00000000
        /*00b4*/ 	.short	0x0002
        /*00b6*/ 	.short	0x0010
        /*00b8*/ 	.byte	0x00, 0xf4, 0x21, 0x00


	//----- nvinfo : EIATTR_KPARAM_INFO
	.align		4
.L_32:
        /*00bc*/ 	.byte	0x04, 0x17
        /*00be*/ 	.short	(.L_34 - .L_33)
.L_33:
        /*00c0*/ 	.word	0x00000000
        /*00c4*/ 	.short	0x0001
        /*00c6*/ 	.short	0x0008
        /*00c8*/ 	.byte	0x00, 0xf4, 0x21, 0x00


	//----- nvinfo : EIATTR_KPARAM_INFO
	.align		4
.L_34:
        /*00cc*/ 	.byte	0x04, 0x17
        /*00ce*/ 	.short	(.L_36 - .L_35)
.L_35:
        /*00d0*/ 	.word	0x00000000
        /*00d4*/ 	.short	0x0000
        /*00d6*/ 	.short	0x0000
        /*00d8*/ 	.byte	0x00, 0xf4, 0x21, 0x00


	//----- nvinfo : EIATTR_MAXREG_COUNT
	.align		4
.L_36:
        /*00dc*/ 	.byte	0x03, 0x1b
        /*00de*/ 	.short	0x0080


	//----- nvinfo : EIATTR_COOP_GROUP_MASK_REGIDS
	.align		4
        /*00e0*/ 	.byte	0x04, 0x29
        /*00e2*/ 	.short	(.L_38 - .L_37)


	//   ....[0]....
.L_37:
        /*00e4*/ 	.word	0xffffffff


	//   ....[1]....
        /*00e8*/ 	.word	0xffffffff


	//   ....[2]....
        /*00ec*/ 	.word	0xffffffff


	//   ....[3]....
        /*00f0*/ 	.word	0xffffffff


	//   ....[4]....
        /*00f4*/ 	.word	0xffffffff


	//   ....[5]....
        /*00f8*/ 	.word	0xffffffff


	//   ....[6]....
        /*00fc*/ 	.word	0xffffffff


	//   ....[7]....
        /*0100*/ 	.word	0xffffffff


	//   ....[8]....
        /*0104*/ 	.word	0xffffffff


	//   ....[9]....
        /*0108*/ 	.word	0xffffffff


	//   ....[10]....
        /*010c*/ 	.word	0xffffffff


	//   ....[11]....
        /*0110*/ 	.word	0xffffffff


	//   ....[12]....
        /*0114*/ 	.word	0xffffffff


	//   ....[13]....
        /*0118*/ 	.word	0xffffffff


	//   ....[14]....
        /*011c*/ 	.word	0xffffffff


	//   ....[15]....
        /*0120*/ 	.word	0xffffffff


	//   ....[16]....
        /*0124*/ 	.word	0xffffffff


	//   ....[17]....
        /*0128*/ 	.word	0xffffffff


	//   ....[18]....
        /*012c*/ 	.word	0xffffffff


	//   ....[19]....
        /*0130*/ 	.word	0xffffffff


	//   ....[20]....
        /*0134*/ 	.word	0xffffffff


	//   ....[21]....
        /*0138*/ 	.word	0xffffffff


	//   ....[22]....
        /*013c*/ 	.word	0xffffffff


	//   ....[23]....
        /*0140*/ 	.word	0xffffffff


	//   ....[24]....
        /*0144*/ 	.word	0xffffffff


	//   ....[25]....
        /*0148*/ 	.word	0xffffffff


	//   ....[26]....
        /*014c*/ 	.word	0xffffffff


	//   ....[27]....
        /*0150*/ 	.word	0xffffffff


	//----- nvinfo : EIATTR_COOP_GROUP_INSTR_OFFSETS
	.align		4
.L_38:
        /*0154*/ 	.byte	0x04, 0x28
        /*0156*/ 	.short	(.L_40 - .L_39)


	//   ....[0]....
.L_39:
        /*0158*/ 	.word	0x000036e0


	//   ....[1]....
        /*015c*/ 	.word	0x00003720


	//   ....[2]....
        /*0160*/ 	.word	0x00003760


	//   ....[3]....
        /*0164*/ 	.word	0x00003790


	//   ....[4]....
        /*0168*/ 	.word	0x000037e0


	//   ....[5]....
        /*016c*/ 	.word	0x00003810


	//   ....[6]....
        /*0170*/ 	.word	0x00003870


	//   ....[7]....
        /*0174*/ 	.word	0x000038b0


	//   ....[8]....
        /*0178*/ 	.word	0x000039b0


	//   ....[9]....
        /*017c*/ 	.word	0x000039f0


	//   ....[10]....
        /*0180*/ 	.word	0x00003c90


	//   ....[11]....
        /*0184*/ 	.word	0x00003cd0


	//   ....[12]....
        /*0188*/ 	.word	0x00003ce0


	//   ....[13]....
        /*018c*/ 	.word	0x00003d20


	//   ....[14]....
        /*0190*/ 	.word	0x00003d50


	//   ....[15]....
        /*0194*/ 	.word	0x00003db0


	//   ....[16]....
        /*0198*/ 	.word	0x00003df0


	//   ....[17]....
        /*019c*/ 	.word	0x00003e20


	//   ....[18]....
        /*01a0*/ 	.word	0x00003e70


	//   ....[19]....
        /*01a4*/ 	.word	0x00003eb0


	//   ....[20]....
        /*01a8*/ 	.word	0x00003ef0


	//   ....[21]....
        /*01ac*/ 	.word	0x00003f40


	//   ....[22]....
        /*01b0*/ 	.word	0x00003fc0


	//   ....[23]....
        /*01b4*/ 	.word	0x00003ff0


	//   ....[24]....
        /*01b8*/ 	.word	0x00004130


	//   ....[25]....
        /*01bc*/ 	.word	0x00004190


	//   ....[26]....
        /*01c0*/ 	.word	0x000041d0


	//   ....[27]....
        /*01c4*/ 	.word	0x00004210


	//----- nvinfo : EIATTR_EXIT_INSTR_OFFSETS
	.align		4
.L_40:
        /*01c8*/ 	.byte	0x04, 0x1c
        /*01ca*/ 	.short	(.L_42 - .L_41)


	//   ....[0]....
.L_41:
        /*01cc*/ 	.word	0x00006fa0


	//----- nvinfo : EIATTR_REQNTID
	.align		4
.L_42:
        /*01d0*/ 	.byte	0x04, 0x10
        /*01d2*/ 	.short	(.L_44 - .L_43)
.L_43:
        /*01d4*/ 	.word	0x00000200
        /*01d8*/ 	.word	0x00000001
        /*01dc*/ 	.word	0x00000001


	//----- nvinfo : EIATTR_CRS_STACK_SIZE
	.align		4
.L_44:
        /*01e0*/ 	.byte	0x04, 0x1e
        /*01e2*/ 	.short	(.L_46 - .L_45)
.L_45:
        /*01e4*/ 	.word	0x00000000
.L_46:


//--------------------- .nv.callgraph             --------------------------
	.section	.nv.callgraph,"",@"SHT_CUDA_CALLGRAPH"
	.align	4
	.sectionentsize	8
	.align		4
        /*0000*/ 	.word	0x00000000
	.align		4
        /*0004*/ 	.word	0xffffffff
	.align		4
        /*0008*/ 	.word	0x00000000
	.align		4
        /*000c*/ 	.word	0xfffffffe
	.align		4
        /*0010*/ 	.word	0x00000000
	.align		4
        /*0014*/ 	.word	0xfffffffd
	.align		4
        /*0018*/ 	.word	0x00000000
	.align		4
        /*001c*/ 	.word	0xfffffffc


//--------------------- .nv.rel.action            --------------------------
	.section	.nv.rel.action,"",@"SHT_CUDA_RELOCINFO"
	.align	8
	.sectionentsize	8
        /*0000*/ 	.byte	0x73, 0x00, 0x00, 0x00, 0x00, 0x00, 0x00, 0x00, 0x00, 0x00, 0x00, 0x11, 0x25, 0x00, 0x05, 0x36


//--------------------- .nv.constant4             --------------------------
	.section	.nv.constant4,"a",@progbits
	.align	8
	.align		8
.nv.constant4:
        /*0000*/ 	.dword	_$_str


//--------------------- .nv.constant0.triton_red_fused__to_copy_add_amax_amin_clamp_gelu_mul_reciprocal_13 --------------------------
	.section	.nv.constant0.triton_red_fused__to_copy_add_amax_amin_clamp_gelu_mul_reciprocal_13,"a",@progbits
	.sectionflags	@""
	.align	4
.nv.constant0.triton_red_fused__to_copy_add_amax_amin_clamp_gelu_mul_reciprocal_13:
	.zero		440


//--------------------- .text.triton_red_fused__to_copy_add_amax_amin_clamp_gelu_mul_reciprocal_13 --------------------------
	.section	.text.triton_red_fused__to_copy_add_amax_amin_clamp_gelu_mul_reciprocal_13,"ax",@progbits
	.sectionflags	@"SHF_BARRIERS=1"
	.sectioninfo	@"SHI_REGISTERS=108"
	.align	128
        .global         triton_red_fused__to_copy_add_amax_amin_clamp_gelu_mul_reciprocal_13
        .type           triton_red_fused__to_copy_add_amax_amin_clamp_gelu_mul_reciprocal_13,@function
        .size           triton_red_fused__to_copy_add_amax_amin_clamp_gelu_mul_reciprocal_13,(.L_x_97 - triton_red_fused__to_copy_add_amax_amin_clamp_gelu_mul_reciprocal_13)
        .other          triton_red_fused__to_copy_add_amax_amin_clamp_gelu_mul_reciprocal_13,@"STO_CUDA_ENTRY STV_DEFAULT"
triton_red_fused__to_copy_add_amax_amin_clamp_gelu_mul_reciprocal_13:
.text.triton_red_fused__to_copy_add_amax_amin_clamp_gelu_mul_reciprocal_13:
[----:B------:R-:W-:Y:S02]  /*0000*/  IMAD.MOV.U32 R1, RZ, RZ, c[0x0][0x28] ;  /* 0x00000a00ff017624 */ /* 0x000fe400078e00ff */
[----:B------:R-:W0:Y:S01]  /*0010*/  S2R R39, SR_TID.X ;  /* 0x0000000000277919 */ /* 0x000e220000002100 */
[----:B------:R-:W-:Y:S01]  /*0020*/  MOV R7, 0x2 ;  /* 0x0000000200077802 */ /* 0x000fe20000000f00 */
[----:B------:R-:W-:Y:S01]  /*0030*/  ULDC.64 UR4, c[0x0][0x118] ;  /* 0x0000460000047ab9 */ /* 0x000fe20000000a00 */
[----:B------:R-:W-:Y:S01]  /*0040*/  PRMT R2, RZ, 0x7610, R2 ;  /* 0x00007610ff027816 */ /* 0x000fe20000000002 */
[----:B------:R-:W1:Y:S01]  /*0050*/  S2R R38, SR_CTAID.X ;  /* 0x0000000000267919 */ /* 0x000e620000002500 */
[----:B0-----:R-:W-:Y:S01]  /*0060*/  SHF.R.U32.HI R0, RZ, 0x8, R39 ;  /* 0x00000008ff007819 */ /* 0x001fe20000011627 */
[----:B-1----:R-:W-:-:S03]  /*0070*/  IMAD.SHL.U32 R3, R38, 0x2, RZ ;  /* 0x0000000226037824 */ /* 0x002fc600078e00ff */
[----:B------:R-:W-:-:S04]  /*0080*/  SGXT.U32 R0, R0, 0x1 ;  /* 0x000000010000781a */ /* 0x000fc80000000000 */
[----:B------:R-:W-:-:S04]  /*0090*/  LOP3.LUT R6, R0, R3, RZ, 0xfc, !PT ;  /* 0x0000000300067212 */ /* 0x000fc800078efcff */
[C---:B------:R-:W-:Y:S01]  /*00a0*/  ISETP.GE.AND P1, PT, R6.reuse, 0x200, PT ;  /* 0x000002000600780c */ /* 0x040fe20003f26270 */
[----:B------:R-:W-:Y:S01]  /*00b0*/  IMAD.WIDE R4, R6, R7, c[0x0][0x168] ;  /* 0x00005a0006047625 */ /* 0x000fe200078e0207 */
[----:B------:R-:W-:-:S11]  /*00c0*/  PRMT R8, RZ, 0x7610, R8 ;  /* 0x00007610ff087816 */ /* 0x000fd60000000008 */
[----:B------:R0:W2:Y:S01]  /*00d0*/  @!P1 LDG.E.EL.U16 R2, [R4.64] ;  /* 0x0000000404029981 */ /* 0x0000a2000c2e1500 */
[----:B------:R-:W-:-:S05]  /*00e0*/  IMAD.WIDE R6, R6, R7, c[0x0][0x170] ;  /* 0x00005c0006067625 */ /* 0x000fca00078e0207 */
[----:B------:R1:W3:Y:S01]  /*00f0*/  @!P1 LDG.E.EL.U16 R8, [R6.64] ;  /* 0x0000000406089981 */ /* 0x0002e2000c2e1500 */
[----:B------:R-:W-:Y:S01]  /*0100*/  IMAD R38, R38, 0x6000, RZ ;  /* 0x0000600026267824 */ /* 0x000fe200078e02ff */
[C---:B------:R-:W-:Y:S01]  /*0110*/  LOP3.LUT R32, R39.reuse, 0x1ff, RZ, 0xc0, !PT ;  /* 0x000001ff27207812 */ /* 0x040fe200078ec0ff */
[----:B------:R-:W-:Y:S01]  /*0120*/  IMAD.MOV.U32 R33, RZ, RZ, 0x10 ;  /* 0x00000010ff217424 */ /* 0x000fe200078e00ff */
[----:B0-----:R-:W-:Y:S01]  /*0130*/  SHF.R.U32.HI R5, RZ, 0x6, R39 ;  /* 0x00000006ff057819 */ /* 0x001fe20000011627 */
[----:B------:R-:W-:Y:S01]  /*0140*/  IMAD.MOV.U32 R42, RZ, RZ, -0x800000 ;  /* 0xff800000ff2a7424 */ /* 0x000fe200078e00ff */
[----:B------:R-:W-:Y:S01]  /*0150*/  SHF.L.U32 R37, R39, 0x2, RZ ;  /* 0x0000000227257819 */ /* 0x000fe200000006ff */
[-C--:B------:R-:W-:Y:S01]  /*0160*/  IMAD.WIDE.U32 R28, R32, R33.reuse, c[0x0][0x180] ;  /* 0x00006000201c7625 */ /* 0x080fe200078e0021 */
[----:B------:R-:W-:Y:S02]  /*0170*/  LOP3.LUT R31, R5, 0x4, RZ, 0xc0, !PT ;  /* 0x00000004051f7812 */ /* 0x000fe400078ec0ff */
[----:B------:R-:W-:Y:S01]  /*0180*/  MOV R41, 0x7f800000 ;  /* 0x7f80000000297802 */ /* 0x000fe20000000f00 */
[----:B-1----:R-:W-:Y:S01]  /*0190*/  IMAD R7, R0, 0x3000, R38 ;  /* 0x0000300000077824 */ /* 0x002fe200078e0226 */
[----:B------:R-:W-:Y:S01]  /*01a0*/  LOP3.LUT R38, R38, 0x7fc, R37, 0xf8, !PT ;  /* 0x000007fc26267812 */ /* 0x000fe200078ef825 */
[----:B------:R-:W-:Y:S01]  /*01b0*/  IMAD.WIDE.U32 R32, R32, R33, c[0x0][0x178] ;  /* 0x00005e0020207625 */ /* 0x000fe200078e0021 */
[----:B------:R-:W-:-:S02]  /*01c0*/  MOV R34, 0xffffffff ;  /* 0xffffffff00227802 */ /* 0x000fc40000000f00 */
[----:B------:R-:W-:Y:S01]  /*01d0*/  MOV R45, 0xff800000 ;  /* 0xff800000002d7802 */ /* 0x000fe20000000f00 */
[----:B------:R-:W-:Y:S01]  /*01e0*/  IMAD.MOV.U32 R35, RZ, RZ, -0x1000 ;  /* 0xfffff000ff237424 */ /* 0x000fe200078e00ff */
[----:B------:R-:W-:Y:S01]  /*01f0*/  MOV R48, 0x7f800000 ;  /* 0x7f80000000307802 */ /* 0x000fe20000000f00 */
[----:B------:R-:W-:Y:S01]  /*0200*/  IMAD.MOV.U32 R43, RZ, RZ, -0x800000 ;  /* 0xff800000ff2b7424 */ /* 0x000fe200078e00ff */
[----:B------:R-:W-:Y:S01]  /*0210*/  MOV R51, 0x7f800000 ;  /* 0x7f80000000337802 */ /* 0x000fe20000000f00 */
[----:B------:R-:W-:Y:S01]  /*0220*/  IMAD.MOV.U32 R44, RZ, RZ, 0x7f800000 ;  /* 0x7f800000ff2c7424 */ /* 0x000fe200078e00ff */
[----:B------:R-:W-:Y:S01]  /*0230*/  MOV R75, 0x7f800000 ;  /* 0x7f800000004b7802 */ /* 0x000fe20000000f00 */
[----:B------:R-:W-:Y:S01]  /*0240*/  IMAD.MOV.U32 R46, RZ, RZ, -0x800000 ;  /* 0xff800000ff2e7424 */ /* 0x000fe200078e00ff */
[----:B------:R-:W-:Y:S01]  /*0250*/  MOV R57, 0xff800000 ;  /* 0xff80000000397802 */ /* 0x000fe20000000f00 */
[----:B------:R-:W-:Y:S01]  /*0260*/  IMAD.MOV.U32 R47, RZ, RZ, 0x7f800000 ;  /* 0x7f800000ff2f7424 */ /* 0x000fe200078e00ff */
        /* <DEDUP_REMOVED lines=8> */
[----:B------:R-:W-:Y:S01]  /*02f0*/  LOP3.LUT R37, R37, 0x7fc, RZ, 0xc0, !PT ;  /* 0x000007fc25257812 */ /* 0x000fe200078ec0ff */
[----:B------:R-:W-:Y:S01]  /*0300*/  IMAD.MOV.U32 R76, RZ, RZ, 0x7f800000 ;  /* 0x7f800000ff4c7424 */ /* 0x000fe200078e00ff */
[----:B------:R-:W-:Y:S01]  /*0310*/  IADD3 R73, R3, 0x1, RZ ;  /* 0x0000000103497810 */ /* 0x000fe20007ffe0ff */
[----:B------:R-:W-:-:S02]  /*0320*/  IMAD.MOV.U32 R56, RZ, RZ, 0x7f800000 ;  /* 0x7f800000ff387424 */ /* 0x000fc400078e00ff */
[----:B------:R-:W-:Y:S02]  /*0330*/  IMAD.MOV.U32 R58, RZ, RZ, -0x800000 ;  /* 0xff800000ff3a7424 */ /* 0x000fe400078e00ff */
[----:B------:R-:W-:Y:S02]  /*0340*/  IMAD.MOV.U32 R59, RZ, RZ, -0x800000 ;  /* 0xff800000ff3b7424 */ /* 0x000fe400078e00ff */
[----:B------:R-:W-:Y:S02]  /*0350*/  IMAD.MOV.U32 R61, RZ, RZ, -0x800000 ;  /* 0xff800000ff3d7424 */ /* 0x000fe400078e00ff */
[----:B------:R-:W-:Y:S02]  /*0360*/  IMAD.MOV.U32 R62, RZ, RZ, -0x800000 ;  /* 0xff800000ff3e7424 */ /* 0x000fe400078e00ff */
[----:B------:R-:W-:Y:S02]  /*0370*/  IMAD.MOV.U32 R64, RZ, RZ, -0x800000 ;  /* 0xff800000ff407424 */ /* 0x000fe400078e00ff */
[----:B------:R-:W-:-:S02]  /*0380*/  IMAD.MOV.U32 R65, RZ, RZ, -0x800000 ;  /* 0xff800000ff417424 */ /* 0x000fc400078e00ff */
[----:B------:R-:W-:Y:S02]  /*0390*/  IMAD.MOV.U32 R67, RZ, RZ, -0x800000 ;  /* 0xff800000ff437424 */ /* 0x000fe400078e00ff */
[----:B------:R-:W-:Y:S02]  /*03a0*/  IMAD.MOV.U32 R68, RZ, RZ, -0x800000 ;  /* 0xff800000ff447424 */ /* 0x000fe400078e00ff */
[----:B------:R-:W-:Y:S02]  /*03b0*/  IMAD.MOV.U32 R72, RZ, RZ, 0x7f800000 ;  /* 0x7f800000ff487424 */ /* 0x000fe400078e00ff */
[----:B------:R-:W-:Y:S02]  /*03c0*/  IMAD.MOV.U32 R70, RZ, RZ, 0x7f800000 ;  /* 0x7f800000ff467424 */ /* 0x000fe400078e00ff */
[----:B------:R-:W-:Y:S02]  /*03d0*/  IMAD.MOV.U32 R69, RZ, RZ, 0x7f800000 ;  /* 0x7f800000ff457424 */ /* 0x000fe400078e00ff */
[----:B--2---:R-:W-:-:S05]  /*03e0*/  IMAD.U32 R9, R2, 0x10000, RZ ;  /* 0x0001000002097824 */ /* 0x004fca00078e00ff */
[----:B------:R-:W-:Y:S01]  /*03f0*/  FSETP.GE.AND P0, PT, R9, RZ, PT ;  /* 0x000000ff0900720b */ /* 0x000fe20003f06000 */
[----:B---3--:R-:W-:-:S03]  /*0400*/  IMAD.U32 R4, R8, 0x10000, RZ ;  /* 0x0001000008047824 */ /* 0x008fc600078e00ff */
[----:B------:R-:W-:Y:S02]  /*0410*/  SEL R2, R2, RZ, !P0 ;  /* 0x000000ff02027207 */ /* 0x000fe40004000000 */
[----:B------:R-:W-:Y:S02]  /*0420*/  FSETP.GTU.AND P0, PT, R4, RZ, PT ;  /* 0x000000ff0400720b */ /* 0x000fe40003f0c000 */
[----:B------:R-:W-:Y:S02]  /*0430*/  SHF.L.U32 R2, R2, 0x10, RZ ;  /* 0x0000001002027819 */ /* 0x000fe400000006ff */
[----:B------:R-:W-:-:S03]  /*0440*/  SEL R8, R8, RZ, P0 ;  /* 0x000000ff08087207 */ /* 0x000fc60000000000 */
[----:B------:R-:W-:Y:S01]  /*0450*/  FADD R36, RZ, -R2 ;  /* 0x80000002ff247221 */ /* 0x000fe20000000000 */
[----:B------:R-:W-:Y:S01]  /*0460*/  SHF.L.U32 R5, R8, 0x10, RZ ;  /* 0x0000001008057819 */ /* 0x000fe200000006ff */
[C---:B------:R-:W-:Y:S02]  /*0470*/  IMAD.SHL.U32 R2, R39.reuse, 0x10, RZ ;  /* 0x0000001027027824 */ /* 0x040fe400078e00ff */
[----:B------:R-:W-:Y:S01]  /*0480*/  IMAD.SHL.U32 R39, R39, 0x20, RZ ;  /* 0x0000002027277824 */ /* 0x000fe200078e00ff */
[C---:B------:R-:W-:Y:S02]  /*0490*/  FSETP.NAN.AND P2, PT, R36.reuse, R36, PT ;  /* 0x000000242400720b */ /* 0x040fe40003f48000 */
[----:B------:R-:W-:Y:S02]  /*04a0*/  FSETP.GT.AND P0, PT, R36, R5, PT ;  /* 0x000000052400720b */ /* 0x000fe40003f04000 */
[----:B------:R-:W-:Y:S02]  /*04b0*/  LOP3.LUT R30, R2, 0x1ff0, RZ, 0xc0, !PT ;  /* 0x00001ff0021e7812 */ /* 0x000fe400078ec0ff */
[----:B------:R-:W-:-:S03]  /*04c0*/  LOP3.LUT R39, R39, 0x3fe0, RZ, 0xc0, !PT ;  /* 0x00003fe027277812 */ /* 0x000fc600078ec0ff */
[----:B------:R-:W-:Y:S01]  /*04d0*/  IMAD.IADD R30, R30, 0x1, R31 ;  /* 0x000000011e1e7824 */ /* 0x000fe200078e021f */
[----:B------:R-:W-:Y:S02]  /*04e0*/  LOP3.LUT R31, R31, 0x1ff0, R2, 0xf8, !PT ;  /* 0x00001ff01f1f7812 */ /* 0x000fe400078ef802 */
[----:B------:R-:W-:Y:S02]  /*04f0*/  LOP3.LUT R2, R2, 0xff0, RZ, 0xc0, !PT ;  /* 0x00000ff002027812 */ /* 0x000fe400078ec0ff */
[----:B------:R-:W-:Y:S02]  /*0500*/  @!P2 FSEL R36, R36, R5, P0 ;  /* 0x000000052424a208 */ /* 0x000fe40000000000 */
[----:B------:R-:W-:Y:S01]  /*0510*/  ISETP.GE.AND P2, PT, R3, 0x200, PT ;  /* 0x000002000300780c */ /* 0x000fe20003f46270 */
[----:B------:R-:W-:Y:S02]  /*0520*/  IMAD.IADD R2, R2, 0x1, R7 ;  /* 0x0000000102027824 */ /* 0x000fe400078e0207 */
[----:B------:R-:W-:-:S05]  /*0530*/  FMUL R36, R36, 0.0078740157186985015869 ;  /* 0x3c01020424247820 */ /* 0x000fca0000400000 */
[C---:B------:R-:W-:Y:S02]  /*0540*/  FSETP.GT.AND P0, PT, R36.reuse, 9.9999997473787516356e-06, PT ;  /* 0x3727c5ac2400780b */ /* 0x040fe40003f04000 */
[----:B------:R-:W-:-:S11]  /*0550*/  FSETP.NAN.AND P3, PT, R36, R36, PT ;  /* 0x000000242400720b */ /* 0x000fd60003f68000 */
[----:B------:R-:W-:Y:S02]  /*0560*/  @!P0 FSEL R36, R36, 9.9999997473787516356e-06, P3 ;  /* 0x3727c5ac24248808 */ /* 0x000fe40001800000 */
.L_x_49:
[----:B------:R-:W-:Y:S01]  /*0570*/  IADD3 R55, R2, R35, RZ ;  /* 0x0000002302377210 */ /* 0x000fe20007ffe0ff */
[----:B------:R-:W-:Y:S01]  /*0580*/  IMAD.MOV.U32 R40, RZ, RZ, 0x4 ;  /* 0x00000004ff287424 */ /* 0x000fe200078e00ff */
[----:B0-----:R-:W-:Y:S01]  /*0590*/  CS2R R4, SRZ ;  /* 0x0000000000047805 */ /* 0x001fe2000001ff00 */
[----:B------:R-:W-:Y:S01]  /*05a0*/  CS2R R6, SRZ ;  /* 0x0000000000067805 */ /* 0x000fe2000001ff00 */
[C---:B------:R-:W-:Y:S01]  /*05b0*/  IADD3 R19, R55.reuse, 0x1000, RZ ;  /* 0x0000100037137810 */ /* 0x040fe20007ffe0ff */
[----:B------:R-:W-:Y:S01]  /*05c0*/  CS2R R8, SRZ ;  /* 0x0000000000087805 */ /* 0x000fe2000001ff00 */
[C---:B------:R-:W-:Y:S01]  /*05d0*/  IADD3 R21, R55.reuse, 0x1004, RZ ;  /* 0x0000100437157810 */ /* 0x040fe20007ffe0ff */
[----:B------:R-:W-:Y:S01]  /*05e0*/  CS2R R10, SRZ ;  /* 0x00000000000a7805 */ /* 0x000fe2000001ff00 */
[----:B------:R-:W-:Y:S01]  /*05f0*/  IADD3 R53, R55, 0x1008, RZ ;  /* 0x0000100837357810 */ /* 0x000fe20007ffe0ff */
[-C--:B------:R-:W-:Y:S01]  /*0600*/  IMAD.WIDE R18, R19, R40.reuse, c[0x0][0x160] ;  /* 0x0000580013127625 */ /* 0x080fe200078e0228 */
[----:B------:R-:W-:Y:S01]  /*0610*/  IADD3 R55, R55, 0x100c, RZ ;  /* 0x0000100c37377810 */ /* 0x000fe20007ffe0ff */
[----:B------:R-:W-:Y:S01]  /*0620*/  CS2R R12, SRZ ;  /* 0x00000000000c7805 */ /* 0x000fe2000001ff00 */
[----:B------:R-:W-:Y:S01]  /*0630*/  CS2R R14, SRZ ;  /* 0x00000000000e7805 */ /* 0x000fe2000001ff00 */
[----:B------:R-:W-:Y:S01]  /*0640*/  IMAD.WIDE R20, R21, R40, c[0x0][0x160] ;  /* 0x0000580015147625 */ /* 0x000fe200078e0228 */
[----:B------:R0:W2:Y:S01]  /*0650*/  @!P1 LDG.E.EF.128 R4, [R18.64] ;  /* 0x0000000412049981 */ /* 0x0000a2000c0e1d00 */
[----:B------:R-:W-:-:S02]  /*0660*/  CS2R R16, SRZ ;  /* 0x0000000000107805 */ /* 0x000fc4000001ff00 */
[-C--:B------:R-:W-:Y:S01]  /*0670*/  IMAD.WIDE R52, R53, R40.reuse, c[0x0][0x160] ;  /* 0x0000580035347625 */ /* 0x080fe200078e0228 */
[----:B------:R1:W3:Y:S03]  /*0680*/  @!P1 LDG.E.EF.128 R8, [R20.64] ;  /* 0x0000000414089981 */ /* 0x0002e6000c0e1d00 */
[----:B------:R-:W-:Y:S01]  /*0690*/  IMAD.WIDE R54, R55, R40, c[0x0][0x160] ;  /* 0x0000580037367625 */ /* 0x000fe200078e0228 */
[----:B------:R4:W5:Y:S01]  /*06a0*/  @!P1 LDG.E.EF.128 R12, [R52.64] ;  /* 0x00000004340c9981 */ /* 0x000962000c0e1d00 */
[----:B0-----:R-:W-:-:S03]  /*06b0*/  CS2R R18, SRZ ;  /* 0x0000000000127805 */ /* 0x001fc6000001ff00 */
[----:B------:R-:W5:Y:S04]  /*06c0*/  LDG.E.EL.128 R24, [R28.64] ;  /* 0x000000041c187981 */ /* 0x000f68000c2e1d00 */
[----:B------:R0:W5:Y:S04]  /*06d0*/  @!P1 LDG.E.EF.128 R16, [R54.64] ;  /* 0x0000000436109981 */ /* 0x000168000c0e1d00 */
[----:B-1----:R-:W5:Y:S01]  /*06e0*/  LDG.E.EL.128 R20, [R32.64] ;  /* 0x0000000420147981 */ /* 0x002f62000c2e1d00 */
[----:B------:R-:W-:Y:S03]  /*06f0*/  BSSY B0, `(.L_x_0) ;  /* 0x0000061000007945 */ /* 0x000fe60003800000 */
[----:B------:R-:W-:Y:S01]  /*0700*/  BAR.SYNC.DEFER_BLOCKING 0x0 ;  /* 0x0000000000007b1d */ /* 0x000fe20000010000 */
[----:B--2---:R-:W-:-:S02]  /*0710*/  I2FP.F32.S32 R77, R4 ;  /* 0x00000004004d7245 */ /* 0x004fc40000201400 */
[----:B------:R-:W-:Y:S02]  /*0720*/  I2FP.F32.S32 R5, R5 ;  /* 0x0000000500057245 */ /* 0x000fe40000201400 */
[----:B------:R-:W-:Y:S02]  /*0730*/  I2FP.F32.S32 R79, R6 ;  /* 0x00000006004f7245 */ /* 0x000fe40000201400 */
[----:B------:R-:W-:Y:S02]  /*0740*/  I2FP.F32.S32 R7, R7 ;  /* 0x0000000700077245 */ /* 0x000fe40000201400 */
[----:B---3--:R-:W-:Y:S02]  /*0750*/  I2FP.F32.S32 R81, R8 ;  /* 0x0000000800517245 */ /* 0x008fe40000201400 */
[----:B----4-:R-:W-:Y:S02]  /*0760*/  I2FP.F32.S32 R53, R9 ;  /* 0x0000000900357245 */ /* 0x010fe40000201400 */
[----:B0-----:R-:W-:-:S02]  /*0770*/  I2FP.F32.S32 R55, R10 ;  /* 0x0000000a00377245 */ /* 0x001fc40000201400 */
[----:B------:R-:W-:Y:S02]  /*0780*/  I2FP.F32.S32 R83, R11 ;  /* 0x0000000b00537245 */ /* 0x000fe40000201400 */
[----:B-----5:R-:W-:Y:S02]  /*0790*/  I2FP.F32.S32 R85, R12 ;  /* 0x0000000c00557245 */ /* 0x020fe40000201400 */
[----:B------:R-:W-:Y:S02]  /*07a0*/  I2FP.F32.S32 R87, R13 ;  /* 0x0000000d00577245 */ /* 0x000fe40000201400 */
[----:B------:R-:W-:Y:S02]  /*07b0*/  I2FP.F32.S32 R89, R14 ;  /* 0x0000000e00597245 */ /* 0x000fe40000201400 */
[----:B------:R-:W-:Y:S02]  /*07c0*/  I2FP.F32.S32 R91, R15 ;  /* 0x0000000f005b7245 */ /* 0x000fe40000201400 */
[----:B------:R-:W-:-:S02]  /*07d0*/  I2FP.F32.S32 R93, R16 ;  /* 0x00000010005d7245 */ /* 0x000fc40000201400 */
[----:B------:R-:W-:Y:S02]  /*07e0*/  I2FP.F32.S32 R95, R17 ;  /* 0x00000011005f7245 */ /* 0x000fe40000201400 */
[----:B------:R-:W-:Y:S02]  /*07f0*/  I2FP.F32.S32 R97, R18 ;  /* 0x0000001200617245 */ /* 0x000fe40000201400 */
[----:B------:R-:W-:Y:S01]  /*0800*/  I2FP.F32.S32 R99, R19 ;  /* 0x0000001300637245 */ /* 0x000fe20000201400 */
[C---:B------:R-:W-:Y:S01]  /*0810*/  FMUL R8, R36.reuse, R77 ;  /* 0x0000004d24087220 */ /* 0x040fe20000400000 */
        /* <DEDUP_REMOVED lines=14> */
[----:B------:R-:W-:Y:S01]  /*0900*/  FMUL R55, R36, R99 ;  /* 0x0000006324377220 */ /* 0x000fe20000400000 */
[----:B------:R-:W-:Y:S04]  /*0910*/  STS.128 [R31.X4], R8 ;  /* 0x000000081f007388 */ /* 0x000fe80000004c00 */
[----:B------:R-:W-:Y:S04]  /*0920*/  STS.128 [R30.X4+0x10], R12 ;  /* 0x0000100c1e007388 */ /* 0x000fe80000004c00 */
[----:B------:R-:W-:Y:S04]  /*0930*/  STS.128 [R31.X4+0x20], R16 ;  /* 0x000020101f007388 */ /* 0x000fe80000004c00 */
[----:B------:R0:W-:Y:S04]  /*0940*/  STS.128 [R30.X4+0x30], R52 ;  /* 0x000030341e007388 */ /* 0x0001e80000004c00 */
[----:B------:R-:W-:Y:S06]  /*0950*/  BAR.SYNC.DEFER_BLOCKING 0x0 ;  /* 0x0000000000007b1d */ /* 0x000fec0000010000 */
[----:B------:R-:W1:Y:S01]  /*0960*/  LDS.128 R4, [R39] ;  /* 0x0000000027047984 */ /* 0x000e620000000c00 */
[----:B0-----:R-:W-:Y:S01]  /*0970*/  MOV R53, R74 ;  /* 0x0000004a00357202 */ /* 0x001fe20000000f00 */
[----:B------:R-:W-:Y:S01]  /*0980*/  IMAD.U32 R74, R24, 0x10000, RZ ;  /* 0x00010000184a7824 */ /* 0x000fe200078e00ff */
[C---:B------:R-:W-:Y:S01]  /*0990*/  SHF.L.U32 R77, R20.reuse, 0x10, RZ ;  /* 0x00000010144d7819 */ /* 0x040fe200000006ff */
[----:B------:R-:W0:Y:S01]  /*09a0*/  LDS.128 R8, [R39+0x10] ;  /* 0x0000100027087984 */ /* 0x000e220000000c00 */
[--C-:B------:R-:W-:Y:S01]  /*09b0*/  IMAD.MOV.U32 R55, RZ, RZ, R76.reuse ;  /* 0x000000ffff377224 */ /* 0x100fe200078e004c */
[----:B------:R-:W-:-:S02]  /*09c0*/  PRMT R76, R20, 0x7632, R76 ;  /* 0x00007632144c7816 */ /* 0x000fc4000000004c */
[----:B------:R-:W-:-:S03]  /*09d0*/  PRMT R81, R24, 0x7632, R81 ;  /* 0x0000763218517816 */ /* 0x000fc60000000051 */
[----:B------:R-:W-:Y:S02]  /*09e0*/  IMAD.U32 R76, R76, 0x10000, RZ ;  /* 0x000100004c4c7824 */ /* 0x000fe400078e00ff */
[----:B------:R-:W-:Y:S01]  /*09f0*/  IMAD.U32 R81, R81, 0x10000, RZ ;  /* 0x0001000051517824 */ /* 0x000fe200078e00ff */
[----:B-1----:R-:W-:-:S04]  /*0a00*/  FFMA R4, R77, R4, R74 ;  /* 0x000000044d047223 */ /* 0x002fc8000000004a */
[----:B------:R-:W-:-:S04]  /*0a10*/  FMUL R13, R4, R4 ;  /* 0x00000004040d7220 */ /* 0x000fc80000400000 */
[----:B------:R-:W-:-:S04]  /*0a20*/  FMUL R13, R4, R13 ;  /* 0x0000000d040d7220 */ /* 0x000fc80000400000 */
[----:B------:R-:W-:-:S04]  /*0a30*/  FFMA R13, R13, 0.044714998453855514526, R4 ;  /* 0x3d3727130d0d7823 */ /* 0x000fc80000000004 */
[----:B------:R-:W-:-:S04]  /*0a40*/  FMUL R20, R13, 0.79788458347320556641 ;  /* 0x3f4c422a0d147820 */ /* 0x000fc80000400000 */
[----:B------:R-:W-:Y:S01]  /*0a50*/  FADD.FTZ R14, |R20|, -RZ ;  /* 0x800000ff140e7221 */ /* 0x000fe20000010200 */
[----:B------:R-:W-:Y:S01]  /*0a60*/  FFMA R5, R76, R5, R81 ;  /* 0x000000054c057223 */ /* 0x000fe20000000051 */
[----:B------:R-:W-:Y:S01]  /*0a70*/  IMAD.MOV.U32 R52, RZ, RZ, R0 ;  /* 0x000000ffff347224 */ /* 0x000fe200078e0000 */
[C---:B------:R-:W-:Y:S02]  /*0a80*/  PRMT R82, R21.reuse, 0x7632, R82 ;  /* 0x0000763215527816 */ /* 0x040fe40000000052 */
[----:B------:R-:W-:Y:S01]  /*0a90*/  FSETP.GE.AND P0, PT, R14, 0.60000002384185791016, PT ;  /* 0x3f19999a0e00780b */ /* 0x000fe20003f06000 */
[----:B------:R-:W-:Y:S01]  /*0aa0*/  IMAD.U32 R79, R21, 0x10000, RZ ;  /* 0x00010000154f7824 */ /* 0x000fe200078e00ff */
[----:B------:R-:W-:Y:S01]  /*0ab0*/  PRMT R83, R25, 0x7632, R83 ;  /* 0x0000763219537816 */ /* 0x000fe20000000053 */
[----:B------:R-:W-:Y:S01]  /*0ac0*/  FMUL R0, R5, R5 ;  /* 0x0000000505007220 */ /* 0x000fe20000400000 */
[----:B------:R-:W-:Y:S01]  /*0ad0*/  SHF.L.U32 R80, R25, 0x10, RZ ;  /* 0x0000001019507819 */ /* 0x000fe200000006ff */
[----:B------:R-:W-:Y:S01]  /*0ae0*/  IMAD.U32 R82, R82, 0x10000, RZ ;  /* 0x0001000052527824 */ /* 0x000fe200078e00ff */
[----:B------:R-:W-:Y:S01]  /*0af0*/  SHF.L.U32 R83, R83, 0x10, RZ ;  /* 0x0000001053537819 */ /* 0x000fe200000006ff */
[----:B------:R-:W-:-:S02]  /*0b00*/  FMUL R0, R5, R0 ;  /* 0x0000000005007220 */ /* 0x000fc40000400000 */
[----:B------:R-:W-:Y:S01]  /*0b10*/  FFMA R6, R79, R6, R80 ;  /* 0x000000064f067223 */ /* 0x000fe20000000050 */
[----:B------:R-:W-:Y:S01]  /*0b20*/  IMAD.MOV.U32 R54, RZ, RZ, R75 ;  /* 0x000000ffff367224 */ /* 0x000fe200078e004b */
[----:B------:R-:W-:Y:S01]  /*0b30*/  SHF.L.U32 R75, R22, 0x10, RZ ;  /* 0x00000010164b7819 */ /* 0x000fe200000006ff */
[----:B------:R-:W-:Y:S01]  /*0b40*/  IMAD.U32 R78, R26, 0x10000, RZ ;  /* 0x000100001a4e7824 */ /* 0x000fe200078e00ff */
[----:B------:R-:W-:Y:S01]  /*0b50*/  FFMA R7, R82, R7, R83 ;  /* 0x0000000752077223 */ /* 0x000fe20000000053 */
[----:B------:R-:W-:Y:S01]  /*0b60*/  FMUL R13, R6, R6 ;  /* 0x00000006060d7220 */ /* 0x000fe20000400000 */
[----:B------:R-:W-:Y:S01]  /*0b70*/  FFMA R0, R0, 0.044714998453855514526, R5 ;  /* 0x3d37271300007823 */ /* 0x000fe20000000005 */
[----:B------:R-:W-:Y:S01]  /*0b80*/  PRMT R84, R22, 0x7632, R84 ;  /* 0x0000763216547816 */ /* 0x000fe20000000054 */
[----:B0-----:R-:W-:Y:S01]  /*0b90*/  FFMA R8, R75, R8, R78 ;  /* 0x000000084b087223 */ /* 0x001fe2000000004e */
[----:B------:R-:W-:Y:S01]  /*0ba0*/  PRMT R85, R26, 0x7632, R85 ;  /* 0x000076321a557816 */ /* 0x000fe20000000055 */
[----:B------:R-:W-:Y:S01]  /*0bb0*/  FMUL R22, R7, R7 ;  /* 0x0000000707167220 */ /* 0x000fe20000400000 */
[----:B------:R-:W-:Y:S01]  /*0bc0*/  FMUL R21, R6, R13 ;  /* 0x0000000d06157220 */ /* 0x000fe20000400000 */
[----:B------:R-:W-:Y:S01]  /*0bd0*/  FMUL R24, R0, 0.79788458347320556641 ;  /* 0x3f4c422a00187820 */ /* 0x000fe20000400000 */
[----:B------:R-:W-:Y:S05]  /*0be0*/  @!P0 BRA `(.L_x_1) ;  /* 0x000000a000008947 */ /* 0x000fea0003800000 */
[C---:B------:R-:W-:Y:S01]  /*0bf0*/  FMUL R0, R14.reuse, 2.8853900432586669922 ;  /* 0x4038aa3b0e007820 */ /* 0x040fe20000400000 */
[----:B------:R-:W-:Y:S01]  /*0c00*/  IMAD.MOV.U32 R13, RZ, RZ, 0x3f800000 ;  /* 0x3f800000ff0d7424 */ /* 0x000fe200078e00ff */
[----:B------:R-:W-:-:S04]  /*0c10*/  FSETP.GE.AND P0, PT, R14, 9.010913848876953125, PT ;  /* 0x41102cb40e00780b */ /* 0x000fc80003f06000 */
[----:B------:R-:W0:Y:S02]  /*0c20*/  MUFU.EX2 R0, R0 ;  /* 0x0000000000007308 */ /* 0x000e240000000800 */
[----:B0-----:R-:W-:-:S06]  /*0c30*/  FADD R12, R0, 1 ;  /* 0x3f800000000c7421 */ /* 0x001fcc0000000000 */
[----:B------:R-:W0:Y:S02]  /*0c40*/  MUFU.RCP R12, R12 ;  /* 0x0000000c000c7308 */ /* 0x000e240000001000 */
[----:B0-----:R-:W-:-:S05]  /*0c50*/  FFMA.FTZ R13, R12, -2, R13 ;  /* 0xc00000000c0d7823 */ /* 0x001fca000001000d */
[----:B------:R-:W-:-:S04]  /*0c60*/  FSEL R13, R13, 1, !P0 ;  /* 0x3f8000000d0d7808 */ /* 0x000fc80004000000 */
[----:B------:R-:W-:Y:S01]  /*0c70*/  LOP3.LUT R20, R13, 0x80000000, R20, 0xf8, !PT ;  /* 0x800000000d147812 */ /* 0x000fe200078ef814 */
[----:B------:R-:W-:Y:S05]  /*0c80*/  BRA `(.L_x_2) ;  /* 0x0000007000007947 */ /* 0x000fea0003800000 */
.L_x_1:
[----:B------:R-:W-:Y:S01]  /*0c90*/  IMAD.MOV.U32 R0, RZ, RZ, 0x3c80f082 ;  /* 0x3c80f082ff007424 */ /* 0x000fe200078e00ff */
[----:B------:R-:W-:-:S04]  /*0ca0*/  FMUL R13, R20, R20 ;  /* 0x00000014140d7220 */ /* 0x000fc80000400000 */
[----:B------:R-:W-:-:S04]  /*0cb0*/  FFMA.FTZ R0, R13, R0, -0.052303962409496307373 ;  /* 0xbd563cae0d007423 */ /* 0x000fc80000010000 */
[----:B------:R-:W-:-:S04]  /*0cc0*/  FFMA.FTZ R0, R13, R0, 0.1331529766321182251 ;  /* 0x3e0859410d007423 */ /* 0x000fc80000010000 */
[----:B------:R-:W-:-:S04]  /*0cd0*/  FFMA.FTZ R0, R13, R0, -0.33332768082618713379 ;  /* 0xbeaaa9ed0d007423 */ /* 0x000fc80000010000 */
[----:B------:R-:W-:-:S04]  /*0ce0*/  FFMA.FTZ R0, R13, R0, RZ ;  /* 0x000000000d007223 */ /* 0x000fc800000100ff */
[----:B------:R-:W-:Y:S02]  /*0cf0*/  FFMA.FTZ R20, R20, R0, R20 ;  /* 0x0000000014147223 */ /* 0x000fe40000010014 */
.L_x_2:
[----:B------:R-:W-:Y:S05]  /*0d00*/  BSYNC B0 ;  /* 0x0000000000007941 */ /* 0x000fea0003800000 */
.L_x_0:
[----:B------:R0:W1:Y:S01]  /*0d10*/  LDS.128 R12, [R39+0x4010] ;  /* 0x00401000270c7984 */ /* 0x0000620000000c00 */
[----:B------:R-:W-:Y:S01]  /*0d20*/  FADD.FTZ R87, |R24|, -RZ ;  /* 0x800000ff18577221 */ /* 0x000fe20000010200 */
[----:B------:R-:W-:Y:S01]  /*0d30*/  SHF.L.U32 R84, R84, 0x10, RZ ;  /* 0x0000001054547819 */ /* 0x000fe200000006ff */
[----:B------:R-:W-:Y:S01]  /*0d40*/  IMAD.U32 R85, R85, 0x10000, RZ ;  /* 0x0001000055557824 */ /* 0x000fe200078e00ff */
[----:B------:R0:W2:Y:S01]  /*0d50*/  LDS.128 R16, [R39+0x4020] ;  /* 0x0040200027107984 */ /* 0x0000a20000000c00 */
[----:B------:R-:W-:Y:S01]  /*0d60*/  BSSY B0, `(.L_x_3) ;  /* 0x0000018000007945 */ /* 0x000fe20003800000 */
[----:B------:R-:W-:Y:S01]  /*0d70*/  FSETP.GE.AND P0, PT, R87, 0.60000002384185791016, PT ;  /* 0x3f19999a5700780b */ /* 0x000fe20003f06000 */
[----:B------:R-:W-:Y:S01]  /*0d80*/  FMUL R26, R7, R22 ;  /* 0x00000016071a7220 */ /* 0x000fe20000400000 */
[----:B------:R-:W-:Y:S01]  /*0d90*/  FFMA R86, R21, 0.044714998453855514526, R6 ;  /* 0x3d37271315567823 */ /* 0x000fe20000000006 */
[----:B------:R-:W-:Y:S01]  /*0da0*/  FMUL R25, R8, R8 ;  /* 0x0000000808197220 */ /* 0x000fe20000400000 */
[----:B------:R-:W-:-:S09]  /*0db0*/  FFMA R9, R9, R84, R85 ;  /* 0x0000005409097223 */ /* 0x000fd20000000055 */
[----:B------:R-:W-:Y:S05]  /*0dc0*/  @!P0 BRA `(.L_x_4) ;  /* 0x000000a000008947 */ /* 0x000fea0003800000 */
[C---:B0-----:R-:W-:Y:S01]  /*0dd0*/  FMUL R0, R87.reuse, 2.8853900432586669922 ;  /* 0x4038aa3b57007820 */ /* 0x041fe20000400000 */
        /* <DEDUP_REMOVED lines=9> */
.L_x_4:
[----:B0-----:R-:W-:Y:S01]  /*0e70*/  MOV R0, 0x3c80f082 ;  /* 0x3c80f08200007802 */ /* 0x001fe20000000f00 */
[----:B------:R-:W-:-:S04]  /*0e80*/  FMUL R21, R24, R24 ;  /* 0x0000001818157220 */ /* 0x000fc80000400000 */
[----:B------:R-:W-:-:S04]  /*0e90*/  FFMA.FTZ R0, R21, R0, -0.052303962409496307373 ;  /* 0xbd563cae15007423 */ /* 0x000fc80000010000 */
[----:B------:R-:W-:-:S04]  /*0ea0*/  FFMA.FTZ R0, R21, R0, 0.1331529766321182251 ;  /* 0x3e08594115007423 */ /* 0x000fc80000010000 */
[----:B------:R-:W-:-:S04]  /*0eb0*/  FFMA.FTZ R0, R21, R0, -0.33332768082618713379 ;  /* 0xbeaaa9ed15007423 */ /* 0x000fc80000010000 */
[----:B------:R-:W-:-:S04]  /*0ec0*/  FFMA.FTZ R0, R21, R0, RZ ;  /* 0x0000000015007223 */ /* 0x000fc800000100ff */
[----:B------:R-:W-:Y:S02]  /*0ed0*/  FFMA.FTZ R21, R24, R0, R24 ;  /* 0x0000000018157223 */ /* 0x000fe40000010018 */
.L_x_5:
[----:B------:R-:W-:Y:S05]  /*0ee0*/  BSYNC B0 ;  /* 0x0000000000007941 */ /* 0x000fea0003800000 */
.L_x_3:
[----:B------:R-:W-:Y:S01]  /*0ef0*/  FMUL R89, R86, 0.79788458347320556641 ;  /* 0x3f4c422a56597820 */ /* 0x000fe20000400000 */
[----:B------:R-:W-:Y:S01]  /*0f00*/  IMAD.U32 R87, R23, 0x10000, RZ ;  /* 0x0001000017577824 */ /* 0x000fe200078e00ff */
[----:B------:R-:W-:Y:S01]  /*0f10*/  BSSY B0, `(.L_x_6) ;  /* 0x000001c000007945 */ /* 0x000fe20003800000 */
[----:B------:R-:W-:Y:S01]  /*0f20*/  IMAD.U32 R86, R27, 0x10000, RZ ;  /* 0x000100001b567824 */ /* 0x000fe200078e00ff */
[----:B------:R-:W-:Y:S01]  /*0f30*/  FADD.FTZ R90, |R89|, -RZ ;  /* 0x800000ff595a7221 */ /* 0x000fe20000010200 */
[----:B------:R-:W-:Y:S01]  /*0f40*/  PRMT R88, R23, 0x7632, R88 ;  /* 0x0000763217587816 */ /* 0x000fe20000000058 */
[----:B------:R-:W-:Y:S01]  /*0f50*/  FMUL R25, R8, R25 ;  /* 0x0000001908197220 */ /* 0x000fe20000400000 */
[----:B------:R-:W-:Y:S01]  /*0f60*/  PRMT R27, R27, 0x7632, R27 ;  /* 0x000076321b1b7816 */ /* 0x000fe2000000001b */
[----:B------:R-:W-:Y:S01]  /*0f70*/  FFMA R26, R26, 0.044714998453855514526, R7 ;  /* 0x3d3727131a1a7823 */ /* 0x000fe20000000007 */
[----:B------:R-:W-:Y:S01]  /*0f80*/  FSETP.GE.AND P0, PT, R90, 0.60000002384185791016, PT ;  /* 0x3f19999a5a00780b */ /* 0x000fe20003f06000 */
[----:B------:R-:W-:Y:S01]  /*0f90*/  FMUL R24, R9, R9 ;  /* 0x0000000909187220 */ /* 0x000fe20000400000 */
[----:B------:R-:W-:-:S11]  /*0fa0*/  FFMA R10, R87, R10, R86 ;  /* 0x0000000a570a7223 */ /* 0x000fd60000000056 */
[----:B------:R-:W-:Y:S05]  /*0fb0*/  @!P0 BRA `(.L_x_7) ;  /* 0x000000a000008947 */ /* 0x000fea0003800000 */
[C---:B------:R-:W-:Y:S01]  /*0fc0*/  FMUL R0, R90.reuse, 2.8853900432586669922 ;  /* 0x4038aa3b5a007820 */ /* 0x040fe20000400000 */
[----:B------:R-:W-:Y:S02]  /*0fd0*/  MOV R22, 0x3f800000 ;  /* 0x3f80000000167802 */ /* 0x000fe40000000f00 */
[----:B------:R-:W-:-:S03]  /*0fe0*/  FSETP.GE.AND P0, PT, R90, 9.010913848876953125, PT ;  /* 0x41102cb45a00780b */ /* 0x000fc60003f06000 */
[----:B------:R-:W0:Y:S02]  /*0ff0*/  MUFU.EX2 R0, R0 ;  /* 0x0000000000007308 */ /* 0x000e240000000800 */
[----:B0-----:R-:W-:-:S06]  /*1000*/  FADD R23, R0, 1 ;  /* 0x3f80000000177421 */ /* 0x001fcc0000000000 */
[----:B------:R-:W0:Y:S02]  /*1010*/  MUFU.RCP R23, R23 ;  /* 0x0000001700177308 */ /* 0x000e240000001000 */
[----:B0-----:R-:W-:-:S05]  /*1020*/  FFMA.FTZ R22, R23, -2, R22 ;  /* 0xc000000017167823 */ /* 0x001fca0000010016 */
[----:B------:R-:W-:-:S04]  /*1030*/  FSEL R22, R22, 1, !P0 ;  /* 0x3f80000016167808 */ /* 0x000fc80004000000 */
[----:B------:R-:W-:Y:S01]  /*1040*/  LOP3.LUT R22, R22, 0x80000000, R89, 0xf8, !PT ;  /* 0x8000000016167812 */ /* 0x000fe200078ef859 */
[----:B------:R-:W-:Y:S05]  /*1050*/  BRA `(.L_x_8) ;  /* 0x0000007000007947 */ /* 0x000fea0003800000 */
.L_x_7:
[----:B------:R-:W-:Y:S01]  /*1060*/  IMAD.MOV.U32 R0, RZ, RZ, 0x3c80f082 ;  /* 0x3c80f082ff007424 */ /* 0x000fe200078e00ff */
[----:B------:R-:W-:-:S04]  /*1070*/  FMUL R23, R89, R89 ;  /* 0x0000005959177220 */ /* 0x000fc80000400000 */
[----:B------:R-:W-:-:S04]  /*1080*/  FFMA.FTZ R0, R23, R0, -0.052303962409496307373 ;  /* 0xbd563cae17007423 */ /* 0x000fc80000010000 */
[----:B------:R-:W-:-:S04]  /*1090*/  FFMA.FTZ R0, R23, R0, 0.1331529766321182251 ;  /* 0x3e08594117007423 */ /* 0x000fc80000010000 */
[----:B------:R-:W-:-:S04]  /*10a0*/  FFMA.FTZ R0, R23, R0, -0.33332768082618713379 ;  /* 0xbeaaa9ed17007423 */ /* 0x000fc80000010000 */
[----:B------:R-:W-:-:S04]  /*10b0*/  FFMA.FTZ R0, R23, R0, RZ ;  /* 0x0000000017007223 */ /* 0x000fc800000100ff */
[----:B------:R-:W-:Y:S02]  /*10c0*/  FFMA.FTZ R22, R89, R0, R89 ;  /* 0x0000000059167223 */ /* 0x000fe40000010059 */
.L_x_8:
[----:B------:R-:W-:Y:S05]  /*10d0*/  BSYNC B0 ;  /* 0x0000000000007941 */ /* 0x000fea0003800000 */
.L_x_6:
[----:B------:R-:W-:Y:S01]  /*10e0*/  FMUL R90, R26, 0.79788458347320556641 ;  /* 0x3f4c422a1a5a7820 */ /* 0x000fe20000400000 */
[----:B------:R-:W-:Y:S01]  /*10f0*/  SHF.L.U32 R27, R27, 0x10, RZ ;  /* 0x000000101b1b7819 */ /* 0x000fe200000006ff */
[----:B------:R-:W-:Y:S01]  /*1100*/  IMAD.U32 R88, R88, 0x10000, RZ ;  /* 0x0001000058587824 */ /* 0x000fe200078e00ff */
[----:B------:R-:W-:Y:S01]  /*1110*/  BSSY B0, `(.L_x_9) ;  /* 0x0000019000007945 */ /* 0x000fe20003800000 */
[----:B------:R-:W-:Y:S01]  /*1120*/  FADD.FTZ R91, |R90|, -RZ ;  /* 0x800000ff5a5b7221 */ /* 0x000fe20000010200 */
[----:B------:R-:W-:Y:S01]  /*1130*/  FFMA R89, R25, 0.044714998453855514526, R8 ;  /* 0x3d37271319597823 */ /* 0x000fe20000000008 */
[----:B------:R-:W-:Y:S01]  /*1140*/  FMUL R26, R9, R24 ;  /* 0x00000018091a7220 */ /* 0x000fe20000400000 */
[----:B------:R-:W-:Y:S01]  /*1150*/  FMUL R25, R10, R10 ;  /* 0x0000000a0a197220 */ /* 0x000fe20000400000 */
[----:B------:R-:W-:Y:S01]  /*1160*/  FFMA R11, R88, R11, R27 ;  /* 0x0000000b580b7223 */ /* 0x000fe2000000001b */
[----:B------:R-:W-:-:S13]  /*1170*/  FSETP.GE.AND P0, PT, R91, 0.60000002384185791016, PT ;  /* 0x3f19999a5b00780b */ /* 0x000fda0003f06000 */
        /* <DEDUP_REMOVED lines=11> */
.L_x_10:
[----:B------:R-:W-:Y:S01]  /*1230*/  IMAD.MOV.U32 R0, RZ, RZ, 0x3c80f082 ;  /* 0x3c80f082ff007424 */ /* 0x000fe200078e00ff */
[----:B------:R-:W-:-:S04]  /*1240*/  FMUL R23, R90, R90 ;  /* 0x0000005a5a177220 */ /* 0x000fc80000400000 */
[----:B------:R-:W-:-:S04]  /*1250*/  FFMA.FTZ R0, R23, R0, -0.052303962409496307373 ;  /* 0xbd563cae17007423 */ /* 0x000fc80000010000 */
[----:B------:R-:W-:-:S04]  /*1260*/  FFMA.FTZ R0, R23, R0, 0.1331529766321182251 ;  /* 0x3e08594117007423 */ /* 0x000fc80000010000 */
[----:B------:R-:W-:-:S04]  /*1270*/  FFMA.FTZ R0, R23, R0, -0.33332768082618713379 ;  /* 0xbeaaa9ed17007423 */ /* 0x000fc80000010000 */
[----:B------:R-:W-:-:S04]  /*1280*/  FFMA.FTZ R0, R23, R0, RZ ;  /* 0x0000000017007223 */ /* 0x000fc800000100ff */
[----:B------:R-:W-:Y:S02]  /*1290*/  FFMA.FTZ R23, R90, R0, R90 ;  /* 0x000000005a177223 */ /* 0x000fe4000001005a */
.L_x_11:
[----:B------:R-:W-:Y:S05]  /*12a0*/  BSYNC B0 ;  /* 0x0000000000007941 */ /* 0x000fea0003800000 */
.L_x_9:
[----:B------:R-:W-:Y:S01]  /*12b0*/  FMUL R89, R89, 0.79788458347320556641 ;  /* 0x3f4c422a59597820 */ /* 0x000fe20000400000 */
[----:B------:R-:W-:Y:S01]  /*12c0*/  BSSY B0, `(.L_x_12) ;  /* 0x0000019000007945 */ /* 0x000fe20003800000 */
[----:B-1----:R-:W-:Y:S01]  /*12d0*/  FFMA R12, R77, R12, R74 ;  /* 0x0000000c4d0c7223 */ /* 0x002fe2000000004a */
[----:B------:R-:W-:Y:S01]  /*12e0*/  FFMA R74, R26, 0.044714998453855514526, R9 ;  /* 0x3d3727131a4a7823 */ /* 0x000fe20000000009 */
[----:B------:R-:W-:Y:S01]  /*12f0*/  FADD.FTZ R90, |R89|, -RZ ;  /* 0x800000ff595a7221 */ /* 0x000fe20000010200 */
[----:B------:R-:W-:Y:S01]  /*1300*/  FMUL R77, R10, R25 ;  /* 0x000000190a4d7220 */ /* 0x000fe20000400000 */
[----:B------:R-:W-:-:S03]  /*1310*/  FMUL R26, R11, R11 ;  /* 0x0000000b0b1a7220 */ /* 0x000fc60000400000 */
[----:B------:R-:W-:-:S13]  /*1320*/  FSETP.GE.AND P0, PT, R90, 0.60000002384185791016, PT ;  /* 0x3f19999a5a00780b */ /* 0x000fda0003f06000 */
        /* <DEDUP_REMOVED lines=11> */
.L_x_13:
[----:B------:R-:W-:Y:S01]  /*13e0*/  IMAD.MOV.U32 R0, RZ, RZ, 0x3c80f082 ;  /* 0x3c80f082ff007424 */ /* 0x000fe200078e00ff */
[----:B------:R-:W-:-:S04]  /*13f0*/  FMUL R25, R89, R89 ;  /* 0x0000005959197220 */ /* 0x000fc80000400000 */
[----:B------:R-:W-:-:S04]  /*1400*/  FFMA.FTZ R0, R25, R0, -0.052303962409496307373 ;  /* 0xbd563cae19007423 */ /* 0x000fc80000010000 */
[----:B------:R-:W-:-:S04]  /*1410*/  FFMA.FTZ R0, R25, R0, 0.1331529766321182251 ;  /* 0x3e08594119007423 */ /* 0x000fc80000010000 */
[----:B------:R-:W-:-:S04]  /*1420*/  FFMA.FTZ R0, R25, R0, -0.33332768082618713379 ;  /* 0xbeaaa9ed19007423 */ /* 0x000fc80000010000 */
[----:B------:R-:W-:-:S04]  /*1430*/  FFMA.FTZ R0, R25, R0, RZ ;  /* 0x0000000019007223 */ /* 0x000fc800000100ff */
[----:B------:R-:W-:Y:S02]  /*1440*/  FFMA.FTZ R24, R89, R0, R89 ;  /* 0x0000000059187223 */ /* 0x000fe40000010059 */
.L_x_14:
[----:B------:R-:W-:Y:S05]  /*1450*/  BSYNC B0 ;  /* 0x0000000000007941 */ /* 0x000fea0003800000 */
.L_x_12:
[----:B------:R-:W-:Y:S01]  /*1460*/  FMUL R89, R74, 0.79788458347320556641 ;  /* 0x3f4c422a4a597820 */ /* 0x000fe20000400000 */
[----:B------:R-:W-:Y:S01]  /*1470*/  BSSY B0, `(.L_x_15) ;  /* 0x0000019000007945 */ /* 0x000fe20003800000 */
[----:B------:R-:W-:Y:S01]  /*1480*/  FFMA R13, R76, R13, R81 ;  /* 0x0000000d4c0d7223 */ /* 0x000fe20000000051 */
[----:B------:R-:W-:Y:S01]  /*1490*/  FFMA R76, R77, 0.044714998453855514526, R10 ;  /* 0x3d3727134d4c7823 */ /* 0x000fe2000000000a */
[----:B------:R-:W-:Y:S01]  /*14a0*/  FADD.FTZ R90, |R89|, -RZ ;  /* 0x800000ff595a7221 */ /* 0x000fe20000010200 */
[----:B------:R-:W-:Y:S01]  /*14b0*/  FMUL R74, R11, R26 ;  /* 0x0000001a0b4a7220 */ /* 0x000fe20000400000 */
[----:B------:R-:W-:-:S03]  /*14c0*/  FMUL R77, R12, R12 ;  /* 0x0000000c0c4d7220 */ /* 0x000fc60000400000 */
        /* <DEDUP_REMOVED lines=12> */
.L_x_16:
[----:B------:R-:W-:Y:S01]  /*1590*/  MOV R0, 0x3c80f082 ;  /* 0x3c80f08200007802 */ /* 0x000fe20000000f00 */
[----:B------:R-:W-:-:S04]  /*15a0*/  FMUL R25, R89, R89 ;  /* 0x0000005959197220 */ /* 0x000fc80000400000 */
[----:B------:R-:W-:-:S04]  /*15b0*/  FFMA.FTZ R0, R25, R0, -0.052303962409496307373 ;  /* 0xbd563cae19007423 */ /* 0x000fc80000010000 */
[----:B------:R-:W-:-:S04]  /*15c0*/  FFMA.FTZ R0, R25, R0, 0.1331529766321182251 ;  /* 0x3e08594119007423 */ /* 0x000fc80000010000 */
[----:B------:R-:W-:-:S04]  /*15d0*/  FFMA.FTZ R0, R25, R0, -0.33332768082618713379 ;  /* 0xbeaaa9ed19007423 */ /* 0x000fc80000010000 */
[----:B------:R-:W-:-:S04]  /*15e0*/  FFMA.FTZ R0, R25, R0, RZ ;  /* 0x0000000019007223 */ /* 0x000fc800000100ff */
[----:B------:R-:W-:Y:S02]  /*15f0*/  FFMA.FTZ R25, R89, R0, R89 ;  /* 0x0000000059197223 */ /* 0x000fe40000010059 */
.L_x_17:
[----:B------:R-:W-:Y:S05]  /*1600*/  BSYNC B0 ;  /* 0x0000000000007941 */ /* 0x000fea0003800000 */
.L_x_15:
[----:B------:R-:W-:Y:S01]  /*1610*/  FMUL R89, R76, 0.79788458347320556641 ;  /* 0x3f4c422a4c597820 */ /* 0x000fe20000400000 */
[----:B------:R-:W-:Y:S01]  /*1620*/  BSSY B0, `(.L_x_18) ;  /* 0x0000019000007945 */ /* 0x000fe20003800000 */
[----:B------:R-:W-:Y:S01]  /*1630*/  FFMA R14, R79, R14, R80 ;  /* 0x0000000e4f0e7223 */ /* 0x000fe20000000050 */
[----:B------:R-:W-:Y:S01]  /*1640*/  FMUL R79, R12, R77 ;  /* 0x0000004d0c4f7220 */ /* 0x000fe20000400000 */
[----:B------:R-:W-:Y:S01]  /*1650*/  FADD.FTZ R76, |R89|, -RZ ;  /* 0x800000ff594c7221 */ /* 0x000fe20000010200 */
[----:B------:R-:W-:Y:S01]  /*1660*/  FFMA R81, R74, 0.044714998453855514526, R11 ;  /* 0x3d3727134a517823 */ /* 0x000fe2000000000b */
        /* <DEDUP_REMOVED lines=13> */
.L_x_19:
[----:B------:R-:W-:Y:S01]  /*1740*/  IMAD.MOV.U32 R0, RZ, RZ, 0x3c80f082 ;  /* 0x3c80f082ff007424 */ /* 0x000fe200078e00ff */
[----:B------:R-:W-:-:S04]  /*1750*/  FMUL R77, R89, R89 ;  /* 0x00000059594d7220 */ /* 0x000fc80000400000 */
[----:B------:R-:W-:-:S04]  /*1760*/  FFMA.FTZ R0, R77, R0, -0.052303962409496307373 ;  /* 0xbd563cae4d007423 */ /* 0x000fc80000010000 */
[----:B------:R-:W-:-:S04]  /*1770*/  FFMA.FTZ R0, R77, R0, 0.1331529766321182251 ;  /* 0x3e0859414d007423 */ /* 0x000fc80000010000 */
[----:B------:R-:W-:-:S04]  /*1780*/  FFMA.FTZ R0, R77, R0, -0.33332768082618713379 ;  /* 0xbeaaa9ed4d007423 */ /* 0x000fc80000010000 */
[----:B------:R-:W-:-:S04]  /*1790*/  FFMA.FTZ R0, R77, R0, RZ ;  /* 0x000000004d007223 */ /* 0x000fc800000100ff */
[----:B------:R-:W-:Y:S02]  /*17a0*/  FFMA.FTZ R76, R89, R0, R89 ;  /* 0x00000000594c7223 */ /* 0x000fe40000010059 */
.L_x_20:
[----:B------:R-:W-:Y:S05]  /*17b0*/  BSYNC B0 ;  /* 0x0000000000007941 */ /* 0x000fea0003800000 */
.L_x_18:
        /* <DEDUP_REMOVED lines=19> */
.L_x_22:
[----:B------:R-:W-:Y:S01]  /*18f0*/  IMAD.MOV.U32 R0, RZ, RZ, 0x3c80f082 ;  /* 0x3c80f082ff007424 */ /* 0x000fe200078e00ff */
[----:B------:R-:W-:-:S04]  /*1900*/  FMUL R77, R81, R81 ;  /* 0x00000051514d7220 */ /* 0x000fc80000400000 */
[----:B------:R-:W-:-:S04]  /*1910*/  FFMA.FTZ R0, R77, R0, -0.052303962409496307373 ;  /* 0xbd563cae4d007423 */ /* 0x000fc80000010000 */
[----:B------:R-:W-:-:S04]  /*1920*/  FFMA.FTZ R0, R77, R0, 0.1331529766321182251 ;  /* 0x3e0859414d007423 */ /* 0x000fc80000010000 */
[----:B------:R-:W-:-:S04]  /*1930*/  FFMA.FTZ R0, R77, R0, -0.33332768082618713379 ;  /* 0xbeaaa9ed4d007423 */ /* 0x000fc80000010000 */
[----:B------:R-:W-:-:S04]  /*1940*/  FFMA.FTZ R0, R77, R0, RZ ;  /* 0x000000004d007223 */ /* 0x000fc800000100ff */
[----:B------:R-:W-:Y:S02]  /*1950*/  FFMA.FTZ R81, R81, R0, R81 ;  /* 0x0000000051517223 */ /* 0x000fe40000010051 */
.L_x_23:
[----:B------:R-:W-:Y:S05]  /*1960*/  BSYNC B0 ;  /* 0x0000000000007941 */ /* 0x000fea0003800000 */
.L_x_21:
[----:B------:R-:W-:Y:S01]  /*1970*/  FMUL R77, R82, 0.79788458347320556641 ;  /* 0x3f4c422a524d7820 */ /* 0x000fe20000400000 */
[----:B------:R-:W-:Y:S01]  /*1980*/  BSSY B0, `(.L_x_24) ;  /* 0x0000019000007945 */ /* 0x000fe20003800000 */
[----:B--2---:R-:W-:Y:S01]  /*1990*/  FFMA R16, R75, R16, R78 ;  /* 0x000000104b107223 */ /* 0x004fe2000000004e */
        /* <DEDUP_REMOVED lines=16> */
.L_x_25:
[----:B------:R-:W-:Y:S01]  /*1aa0*/  MOV R0, 0x3c80f082 ;  /* 0x3c80f08200007802 */ /* 0x000fe20000000f00 */
[----:B------:R-:W-:-:S04]  /*1ab0*/  FMUL R75, R77, R77 ;  /* 0x0000004d4d4b7220 */ /* 0x000fc80000400000 */
[----:B------:R-:W-:-:S04]  /*1ac0*/  FFMA.FTZ R0, R75, R0, -0.052303962409496307373 ;  /* 0xbd563cae4b007423 */ /* 0x000fc80000010000 */
[----:B------:R-:W-:-:S04]  /*1ad0*/  FFMA.FTZ R0, R75, R0, 0.1331529766321182251 ;  /* 0x3e0859414b007423 */ /* 0x000fc80000010000 */
[----:B------:R-:W-:-:S04]  /*1ae0*/  FFMA.FTZ R0, R75, R0, -0.33332768082618713379 ;  /* 0xbeaaa9ed4b007423 */ /* 0x000fc80000010000 */
[----:B------:R-:W-:-:S04]  /*1af0*/  FFMA.FTZ R0, R75, R0, RZ ;  /* 0x000000004b007223 */ /* 0x000fc800000100ff */
[----:B------:R-:W-:Y:S02]  /*1b00*/  FFMA.FTZ R26, R77, R0, R77 ;  /* 0x000000004d1a7223 */ /* 0x000fe4000001004d */
.L_x_26:
[----:B------:R-:W-:Y:S05]  /*1b10*/  BSYNC B0 ;  /* 0x0000000000007941 */ /* 0x000fea0003800000 */
.L_x_24:
        /* <DEDUP_REMOVED lines=19> */
.L_x_28:
[----:B------:R-:W-:Y:S01]  /*1c50*/  IMAD.MOV.U32 R0, RZ, RZ, 0x3c80f082 ;  /* 0x3c80f082ff007424 */ /* 0x000fe200078e00ff */
[----:B------:R-:W-:-:S04]  /*1c60*/  FMUL R75, R83, R83 ;  /* 0x00000053534b7220 */ /* 0x000fc80000400000 */
[----:B------:R-:W-:-:S04]  /*1c70*/  FFMA.FTZ R0, R75, R0, -0.052303962409496307373 ;  /* 0xbd563cae4b007423 */ /* 0x000fc80000010000 */
[----:B------:R-:W-:-:S04]  /*1c80*/  FFMA.FTZ R0, R75, R0, 0.1331529766321182251 ;  /* 0x3e0859414b007423 */ /* 0x000fc80000010000 */
[----:B------:R-:W-:-:S04]  /*1c90*/  FFMA.FTZ R0, R75, R0, -0.33332768082618713379 ;  /* 0xbeaaa9ed4b007423 */ /* 0x000fc80000010000 */
[----:B------:R-:W-:-:S04]  /*1ca0*/  FFMA.FTZ R0, R75, R0, RZ ;  /* 0x000000004b007223 */ /* 0x000fc800000100ff */
[----:B------:R-:W-:Y:S02]  /*1cb0*/  FFMA.FTZ R74, R83, R0, R83 ;  /* 0x00000000534a7223 */ /* 0x000fe40000010053 */
.L_x_29:
[----:B------:R-:W-:Y:S05]  /*1cc0*/  BSYNC B0 ;  /* 0x0000000000007941 */ /* 0x000fea0003800000 */
.L_x_27:
[----:B------:R-:W-:Y:S01]  /*1cd0*/  FMUL R83, R79, 0.79788458347320556641 ;  /* 0x3f4c422a4f537820 */ /* 0x000fe20000400000 */
[----:B------:R-:W-:Y:S01]  /*1ce0*/  BSSY B0, `(.L_x_30) ;  /* 0x0000019000007945 */ /* 0x000fe20003800000 */
[----:B------:R-:W-:Y:S01]  /*1cf0*/  FFMA R80, R78, 0.044714998453855514526, R15 ;  /* 0x3d3727134e507823 */ /* 0x000fe2000000000f */
[----:B------:R-:W-:Y:S01]  /*1d00*/  FFMA R18, R18, R87, R86 ;  /* 0x0000005712127223 */ /* 0x000fe20000000056 */
        /* <DEDUP_REMOVED lines=15> */
.L_x_31:
[----:B------:R-:W-:Y:S01]  /*1e00*/  IMAD.MOV.U32 R0, RZ, RZ, 0x3c80f082 ;  /* 0x3c80f082ff007424 */ /* 0x000fe200078e00ff */
[----:B------:R-:W-:-:S04]  /*1e10*/  FMUL R75, R83, R83 ;  /* 0x00000053534b7220 */ /* 0x000fc80000400000 */
[----:B------:R-:W-:-:S04]  /*1e20*/  FFMA.FTZ R0, R75, R0, -0.052303962409496307373 ;  /* 0xbd563cae4b007423 */ /* 0x000fc80000010000 */
[----:B------:R-:W-:-:S04]  /*1e30*/  FFMA.FTZ R0, R75, R0, 0.1331529766321182251 ;  /* 0x3e0859414b007423 */ /* 0x000fc80000010000 */
[----:B------:R-:W-:-:S04]  /*1e40*/  FFMA.FTZ R0, R75, R0, -0.33332768082618713379 ;  /* 0xbeaaa9ed4b007423 */ /* 0x000fc80000010000 */
[----:B------:R-:W-:-:S04]  /*1e50*/  FFMA.FTZ R0, R75, R0, RZ ;  /* 0x000000004b007223 */ /* 0x000fc800000100ff */
[----:B------:R-:W-:Y:S02]  /*1e60*/  FFMA.FTZ R83, R83, R0, R83 ;  /* 0x0000000053537223 */ /* 0x000fe40000010053 */
.L_x_32:
[----:B------:R-:W-:Y:S05]  /*1e70*/  BSYNC B0 ;  /* 0x0000000000007941 */ /* 0x000fea0003800000 */
.L_x_30:
        /* <DEDUP_REMOVED lines=19> */
.L_x_34:
[----:B------:R-:W-:Y:S01]  /*1fb0*/  MOV R0, 0x3c80f082 ;  /* 0x3c80f08200007802 */ /* 0x000fe20000000f00 */
[----:B------:R-:W-:-:S04]  /*1fc0*/  FMUL R27, R80, R80 ;  /* 0x00000050501b7220 */ /* 0x000fc80000400000 */
[----:B------:R-:W-:-:S04]  /*1fd0*/  FFMA.FTZ R0, R27, R0, -0.052303962409496307373 ;  /* 0xbd563cae1b007423 */ /* 0x000fc80000010000 */
[----:B------:R-:W-:-:S04]  /*1fe0*/  FFMA.FTZ R0, R27, R0, 0.1331529766321182251 ;  /* 0x3e0859411b007423 */ /* 0x000fc80000010000 */
[----:B------:R-:W-:-:S04]  /*1ff0*/  FFMA.FTZ R0, R27, R0, -0.33332768082618713379 ;  /* 0xbeaaa9ed1b007423 */ /* 0x000fc80000010000 */
[----:B------:R-:W-:-:S04]  /*2000*/  FFMA.FTZ R0, R27, R0, RZ ;  /* 0x000000001b007223 */ /* 0x000fc800000100ff */
[----:B------:R-:W-:Y:S02]  /*2010*/  FFMA.FTZ R86, R80, R0, R80 ;  /* 0x0000000050567223 */ /* 0x000fe40000010050 */
.L_x_35:
[----:B------:R-:W-:Y:S05]  /*2020*/  BSYNC B0 ;  /* 0x0000000000007941 */ /* 0x000fea0003800000 */
.L_x_33:
[----:B------:R-:W-:Y:S01]  /*2030*/  FMUL R87, R79, 0.79788458347320556641 ;  /* 0x3f4c422a4f577820 */ /* 0x000fe20000400000 */
[----:B------:R-:W-:Y:S01]  /*2040*/  BSSY B0, `(.L_x_36) ;  /* 0x0000018000007945 */ /* 0x000fe20003800000 */
[----:B------:R-:W-:Y:S01]  /*2050*/  FFMA R79, R78, 0.044714998453855514526, R17 ;  /* 0x3d3727134e4f7823 */ /* 0x000fe20000000011 */
[----:B------:R-:W-:Y:S01]  /*2060*/  FMUL R77, R18, R77 ;  /* 0x0000004d124d7220 */ /* 0x000fe20000400000 */
[----:B------:R-:W-:Y:S01]  /*2070*/  FADD.FTZ R82, |R87|, -RZ ;  /* 0x800000ff57527221 */ /* 0x000fe20000010200 */
[----:B------:R-:W-:-:S04]  /*2080*/  FMUL R78, R19, R19 ;  /* 0x00000013134e7220 */ /* 0x000fc80000400000 */
        /* <DEDUP_REMOVED lines=12> */
.L_x_37:
[----:B------:R-:W-:Y:S01]  /*2150*/  IMAD.MOV.U32 R0, RZ, RZ, 0x3c80f082 ;  /* 0x3c80f082ff007424 */ /* 0x000fe200078e00ff */
[----:B------:R-:W-:-:S04]  /*2160*/  FMUL R27, R87, R87 ;  /* 0x00000057571b7220 */ /* 0x000fc80000400000 */
[----:B------:R-:W-:-:S04]  /*2170*/  FFMA.FTZ R0, R27, R0, -0.052303962409496307373 ;  /* 0xbd563cae1b007423 */ /* 0x000fc80000010000 */
[----:B------:R-:W-:-:S04]  /*2180*/  FFMA.FTZ R0, R27, R0, 0.1331529766321182251 ;  /* 0x3e0859411b007423 */ /* 0x000fc80000010000 */
[----:B------:R-:W-:-:S04]  /*2190*/  FFMA.FTZ R0, R27, R0, -0.33332768082618713379 ;  /* 0xbeaaa9ed1b007423 */ /* 0x000fc80000010000 */
[----:B------:R-:W-:-:S04]  /*21a0*/  FFMA.FTZ R0, R27, R0, RZ ;  /* 0x000000001b007223 */ /* 0x000fc800000100ff */
[----:B------:R-:W-:Y:S02]  /*21b0*/  FFMA.FTZ R87, R87, R0, R87 ;  /* 0x0000000057577223 */ /* 0x000fe40000010057 */
.L_x_38:
[----:B------:R-:W-:Y:S05]  /*21c0*/  BSYNC B0 ;  /* 0x0000000000007941 */ /* 0x000fea0003800000 */
.L_x_36:
[----:B------:R-:W-:Y:S01]  /*21d0*/  FMUL R79, R79, 0.79788458347320556641 ;  /* 0x3f4c422a4f4f7820 */ /* 0x000fe20000400000 */
[----:B------:R-:W-:Y:S01]  /*21e0*/  BSSY B0, `(.L_x_39) ;  /* 0x0000017000007945 */ /* 0x000fe20003800000 */
[----:B------:R-:W-:Y:S01]  /*21f0*/  FMUL R78, R19, R78 ;  /* 0x0000004e134e7220 */ /* 0x000fe20000400000 */
[----:B------:R-:W-:Y:S01]  /*2200*/  FFMA R77, R77, 0.044714998453855514526, R18 ;  /* 0x3d3727134d4d7823 */ /* 0x000fe20000000012 */
[----:B------:R-:W-:-:S05]  /*2210*/  FADD.FTZ R82, |R79|, -RZ ;  /* 0x800000ff4f527221 */ /* 0x000fca0000010200 */
        /* <DEDUP_REMOVED lines=12> */
.L_x_40:
[----:B------:R-:W-:Y:S01]  /*22e0*/  IMAD.MOV.U32 R0, RZ, RZ, 0x3c80f082 ;  /* 0x3c80f082ff007424 */ /* 0x000fe200078e00ff */
[----:B------:R-:W-:-:S04]  /*22f0*/  FMUL R27, R79, R79 ;  /* 0x0000004f4f1b7220 */ /* 0x000fc80000400000 */
[----:B------:R-:W-:-:S04]  /*2300*/  FFMA.FTZ R0, R27, R0, -0.052303962409496307373 ;  /* 0xbd563cae1b007423 */ /* 0x000fc80000010000 */
[----:B------:R-:W-:-:S04]  /*2310*/  FFMA.FTZ R0, R27, R0, 0.1331529766321182251 ;  /* 0x3e0859411b007423 */ /* 0x000fc80000010000 */
[----:B------:R-:W-:-:S04]  /*2320*/  FFMA.FTZ R0, R27, R0, -0.33332768082618713379 ;  /* 0xbeaaa9ed1b007423 */ /* 0x000fc80000010000 */
[----:B------:R-:W-:-:S04]  /*2330*/  FFMA.FTZ R0, R27, R0, RZ ;  /* 0x000000001b007223 */ /* 0x000fc800000100ff */
[----:B------:R-:W-:Y:S02]  /*2340*/  FFMA.FTZ R88, R79, R0, R79 ;  /* 0x000000004f587223 */ /* 0x000fe4000001004f */
.L_x_41:
[----:B------:R-:W-:Y:S05]  /*2350*/  BSYNC B0 ;  /* 0x0000000000007941 */ /* 0x000fea0003800000 */
.L_x_39:
[----:B------:R-:W-:Y:S01]  /*2360*/  FMUL R77, R77, 0.79788458347320556641 ;  /* 0x3f4c422a4d4d7820 */ /* 0x000fe20000400000 */
[----:B------:R-:W-:Y:S01]  /*2370*/  BSSY B0, `(.L_x_42) ;  /* 0x0000016000007945 */ /* 0x000fe20003800000 */
[----:B------:R-:W-:Y:S02]  /*2380*/  FFMA R78, R78, 0.044714998453855514526, R19 ;  /* 0x3d3727134e4e7823 */ /* 0x000fe40000000013 */
[----:B------:R-:W-:-:S05]  /*2390*/  FADD.FTZ R79, |R77|, -RZ ;  /* 0x800000ff4d4f7221 */ /* 0x000fca0000010200 */
        /* <DEDUP_REMOVED lines=12> */
.L_x_43:
[----:B------:R-:W-:Y:S01]  /*2460*/  MOV R0, 0x3c80f082 ;  /* 0x3c80f08200007802 */ /* 0x000fe20000000f00 */
[----:B------:R-:W-:-:S04]  /*2470*/  FMUL R27, R77, R77 ;  /* 0x0000004d4d1b7220 */ /* 0x000fc80000400000 */
[----:B------:R-:W-:-:S04]  /*2480*/  FFMA.FTZ R0, R27, R0, -0.052303962409496307373 ;  /* 0xbd563cae1b007423 */ /* 0x000fc80000010000 */
[----:B------:R-:W-:-:S04]  /*2490*/  FFMA.FTZ R0, R27, R0, 0.1331529766321182251 ;  /* 0x3e0859411b007423 */ /* 0x000fc80000010000 */
[----:B------:R-:W-:-:S04]  /*24a0*/  FFMA.FTZ R0, R27, R0, -0.33332768082618713379 ;  /* 0xbeaaa9ed1b007423 */ /* 0x000fc80000010000 */
[----:B------:R-:W-:-:S04]  /*24b0*/  FFMA.FTZ R0, R27, R0, RZ ;  /* 0x000000001b007223 */ /* 0x000fc800000100ff */
[----:B------:R-:W-:Y:S02]  /*24c0*/  FFMA.FTZ R93, R77, R0, R77 ;  /* 0x000000004d5d7223 */ /* 0x000fe4000001004d */
.L_x_44:
[----:B------:R-:W-:Y:S05]  /*24d0*/  BSYNC B0 ;  /* 0x0000000000007941 */ /* 0x000fea0003800000 */
.L_x_42:
[----:B------:R-:W-:Y:S01]  /*24e0*/  FMUL R105, R78, 0.79788458347320556641 ;  /* 0x3f4c422a4e697820 */ /* 0x000fe20000400000 */
[----:B------:R-:W-:Y:S01]  /*24f0*/  IMAD.IADD R27, R38, 0x1, R35 ;  /* 0x00000001261b7824 */ /* 0x000fe200078e0223 */
[----:B------:R-:W-:Y:S01]  /*2500*/  BSSY B0, `(.L_x_45) ;  /* 0x0000029000007945 */ /* 0x000fe20003800000 */
[----:B------:R-:W-:Y:S01]  /*2510*/  FMUL R91, R6, 0.5 ;  /* 0x3f000000065b7820 */ /* 0x000fe20000400000 */
[----:B------:R-:W-:Y:S01]  /*2520*/  FADD.FTZ R102, |R105|, -RZ ;  /* 0x800000ff69667221 */ /* 0x000fe20000010200 */
[----:B------:R-:W-:Y:S01]  /*2530*/  FMUL R90, R7, 0.5 ;  /* 0x3f000000075a7820 */ /* 0x000fe20000400000 */
[C---:B------:R-:W-:Y:S01]  /*2540*/  IADD3 R79, R27.reuse, 0x1000, RZ ;  /* 0x000010001b4f7810 */ /* 0x040fe20007ffe0ff */
[----:B------:R-:W-:Y:S01]  /*2550*/  FMUL R85, R8, 0.5 ;  /* 0x3f00000008557820 */ /* 0x000fe20000400000 */
[----:B------:R-:W-:Y:S01]  /*2560*/  IADD3 R77, R27, 0x1800, RZ ;  /* 0x000018001b4d7810 */ /* 0x000fe20007ffe0ff */
[----:B------:R-:W-:Y:S01]  /*2570*/  FMUL R89, R9, 0.5 ;  /* 0x3f00000009597820 */ /* 0x000fe20000400000 */
[----:B------:R-:W-:Y:S01]  /*2580*/  FSETP.GE.AND P0, PT, R102, 0.60000002384185791016, PT ;  /* 0x3f19999a6600780b */ /* 0x000fe20003f06000 */
[----:B------:R-:W-:Y:S01]  /*2590*/  FMUL R80, R5, 0.5 ;  /* 0x3f00000005507820 */ /* 0x000fe20000400000 */
[----:B------:R-:W-:Y:S01]  /*25a0*/  IADD3 R75, R27, 0x4000, RZ ;  /* 0x000040001b4b7810 */ /* 0x000fe20007ffe0ff */
[----:B------:R-:W-:Y:S01]  /*25b0*/  FMUL R78, R13, 0.5 ;  /* 0x3f0000000d4e7820 */ /* 0x000fe20000400000 */
        /* <DEDUP_REMOVED lines=10> */
[----:B------:R-:W-:Y:S01]  /*2660*/  IADD3 R27, R27, 0x4800, RZ ;  /* 0x000048001b1b7810 */ /* 0x000fe20007ffe0ff */
        /* <DEDUP_REMOVED lines=11> */
.L_x_46:
[----:B------:R-:W-:Y:S01]  /*2720*/  MOV R0, 0x3c80f082 ;  /* 0x3c80f08200007802 */ /* 0x000fe20000000f00 */
[----:B------:R-:W-:-:S04]  /*2730*/  FMUL R99, R105, R105 ;  /* 0x0000006969637220 */ /* 0x000fc80000400000 */
[----:B------:R-:W-:-:S04]  /*2740*/  FFMA.FTZ R0, R99, R0, -0.052303962409496307373 ;  /* 0xbd563cae63007423 */ /* 0x000fc80000010000 */
[----:B------:R-:W-:-:S04]  /*2750*/  FFMA.FTZ R0, R99, R0, 0.1331529766321182251 ;  /* 0x3e08594163007423 */ /* 0x000fc80000010000 */
[----:B------:R-:W-:-:S04]  /*2760*/  FFMA.FTZ R0, R99, R0, -0.33332768082618713379 ;  /* 0xbeaaa9ed63007423 */ /* 0x000fc80000010000 */
[----:B------:R-:W-:-:S04]  /*2770*/  FFMA.FTZ R0, R99, R0, RZ ;  /* 0x0000000063007223 */ /* 0x000fc800000100ff */
[----:B------:R-:W-:Y:S02]  /*2780*/  FFMA.FTZ R98, R0, R105, R105 ;  /* 0x0000006900627223 */ /* 0x000fe40000010069 */
.L_x_47:
[----:B------:R-:W-:Y:S05]  /*2790*/  BSYNC B0 ;  /* 0x0000000000007941 */ /* 0x000fea0003800000 */
.L_x_45:
[----:B------:R-:W-:Y:S01]  /*27a0*/  BAR.SYNC.DEFER_BLOCKING 0x0 ;  /* 0x0000000000007b1d */ /* 0x000fe20000010000 */
[----:B------:R-:W-:Y:S01]  /*27b0*/  FADD R76, R76, 1 ;  /* 0x3f8000004c4c7421 */ /* 0x000fe20000000000 */
[----:B------:R-:W-:Y:S01]  /*27c0*/  FADD R0, R81, 1 ;  /* 0x3f80000051007421 */ /* 0x000fe20000000000 */
[----:B------:R-:W-:Y:S01]  /*27d0*/  FADD R93, R93, 1 ;  /* 0x3f8000005d5d7421 */ /* 0x000fe20000000000 */
[----:B------:R-:W-:Y:S01]  /*27e0*/  FADD R99, R98, 1 ;  /* 0x3f80000062637421 */ /* 0x000fe20000000000 */
[----:B------:R-:W-:Y:S01]  /*27f0*/  FMUL R81, R76, R101 ;  /* 0x000000654c517220 */ /* 0x000fe20000400000 */
[----:B------:R-:W-:Y:S01]  /*2800*/  FADD R76, R86, 1 ;  /* 0x3f800000564c7421 */ /* 0x000fe20000000000 */
[----:B------:R-:W-:Y:S01]  /*2810*/  FADD R86, R88, 1 ;  /* 0x3f80000058567421 */ /* 0x000fe20000000000 */
[----:B------:R-:W-:Y:S01]  /*2820*/  FADD R87, R87, 1 ;  /* 0x3f80000057577421 */ /* 0x000fe20000000000 */
[----:B------:R-:W-:Y:S01]  /*2830*/  FMUL R88, R99, R94 ;  /* 0x0000005e63587220 */ /* 0x000fe20000400000 */
[----:B------:R-:W-:Y:S01]  /*2840*/  FADD R83, R83, 1 ;  /* 0x3f80000053537421 */ /* 0x000fe20000000000 */
[----:B------:R-:W-:Y:S01]  /*2850*/  FMUL R86, R86, R95 ;  /* 0x0000005f56567220 */ /* 0x000fe20000400000 */
[----:B------:R-:W-:Y:S01]  /*2860*/  FMUL R87, R87, R96 ;  /* 0x0000006057577220 */ /* 0x000fe20000400000 */
[----:B------:R-:W-:Y:S01]  /*2870*/  FMUL R76, R76, R97 ;  /* 0x000000614c4c7220 */ /* 0x000fe20000400000 */
[----:B------:R-:W-:Y:S01]  /*2880*/  FMUL R83, R83, R100 ;  /* 0x0000006453537220 */ /* 0x000fe20000400000 */
[----:B------:R-:W-:Y:S01]  /*2890*/  FSETP.NAN.AND P0, PT, R50, R50, PT ;  /* 0x000000323200720b */ /* 0x000fe20003f08000 */
[----:B------:R-:W-:Y:S01]  /*28a0*/  FMUL R0, R0, R103 ;  /* 0x0000006700007220 */ /* 0x000fe20000400000 */
[----:B------:R-:W-:Y:S01]  /*28b0*/  FSETP.GEU.AND P5, PT, R51, R86, PT ;  /* 0x000000563300720b */ /* 0x000fe20003fae000 */
[----:B------:R-:W-:Y:S01]  /*28c0*/  FADD R24, R24, 1 ;  /* 0x3f80000018187421 */ /* 0x000fe20000000000 */
[----:B------:R-:W-:Y:S01]  /*28d0*/  FSETP.GEU.AND P4, PT, R49, R88, PT ;  /* 0x000000583100720b */ /* 0x000fe20003f8e000 */
[----:B------:R-:W-:Y:S01]  /*28e0*/  FADD R23, R23, 1 ;  /* 0x3f80000017177421 */ /* 0x000fe20000000000 */
[----:B------:R-:W-:Y:S01]  /*28f0*/  FSETP.NAN.AND P3, PT, R49, R49, PT ;  /* 0x000000313100720b */ /* 0x000fe20003f68000 */
[----:B------:R-:W-:Y:S01]  /*2900*/  FMUL R85, R24, R85 ;  /* 0x0000005518557220 */ /* 0x000fe20000400000 */
[----:B------:R-:W-:Y:S01]  /*2910*/  FADD R22, R22, 1 ;  /* 0x3f80000016167421 */ /* 0x000fe20000000000 */
[----:B------:R0:W-:Y:S01]  /*2920*/  STS.128 [R39], R4 ;  /* 0x0000000427007388 */ /* 0x0001e20000000c00 */
[----:B------:R-:W-:Y:S01]  /*2930*/  FMUL R23, R23, R90 ;  /* 0x0000005a17177220 */ /* 0x000fe20000400000 */
[----:B------:R-:W-:Y:S01]  /*2940*/  FADD R21, R21, 1 ;  /* 0x3f80000015157421 */ /* 0x000fe20000000000 */
[----:B------:R-:W-:Y:S01]  /*2950*/  FMUL R22, R22, R91 ;  /* 0x0000005b16167220 */ /* 0x000fe20000400000 */
[----:B------:R1:W-:Y:S01]  /*2960*/  STS.128 [R39+0x10], R8 ;  /* 0x0000100827007388 */ /* 0x0003e20000000c00 */
[----:B0-----:R-:W-:Y:S01]  /*2970*/  FADD R4, R25, 1 ;  /* 0x3f80000019047421 */ /* 0x001fe20000000000 */
[----:B------:R-:W-:Y:S01]  /*2980*/  FMUL R25, R93, R92 ;  /* 0x0000005c5d197220 */ /* 0x000fe20000400000 */
[----:B------:R-:W-:Y:S01]  /*2990*/  FADD R7, R20, 1 ;  /* 0x3f80000014077421 */ /* 0x000fe20000000000 */
[----:B------:R-:W-:Y:S01]  /*29a0*/  FADD R5, R26, 1 ;  /* 0x3f8000001a057421 */ /* 0x000fe20000000000 */
[----:B-1----:R-:W-:Y:S01]  /*29b0*/  FMUL R8, R4, R89 ;  /* 0x0000005904087220 */ /* 0x002fe20000400000 */
[----:B------:R-:W-:Y:S01]  /*29c0*/  FSEL R4, R51, R86, !P5 ;  /* 0x0000005633047208 */ /* 0x000fe20006800000 */
[----:B------:R-:W-:Y:S01]  /*29d0*/  FMUL R84, R7, R84 ;  /* 0x0000005407547220 */ /* 0x000fe20000400000 */
[----:B------:R-:W-:Y:S01]  /*29e0*/  BAR.SYNC.DEFER_BLOCKING 0x0 ;  /* 0x0000000000007b1d */ /* 0x000fe20000010000 */
[----:B------:R-:W-:Y:S01]  /*29f0*/  FSETP.GEU.AND P6, PT, R50, R25, PT ;  /* 0x000000193200720b */ /* 0x000fe20003fce000 */
[----:B------:R-:W-:Y:S01]  /*2a00*/  FMUL R82, R5, R82 ;  /* 0x0000005205527220 */ /* 0x000fe20000400000 */
[----:B------:R-:W-:Y:S01]  /*2a10*/  FSETP.GEU.AND P5, PT, R52, R87, PT ;  /* 0x000000573400720b */ /* 0x000fe20003fae000 */
[----:B------:R-:W-:Y:S01]  /*2a20*/  FADD R5, R74, 1 ;  /* 0x3f8000004a057421 */ /* 0x000fe20000000000 */
[C---:B------:R-:W-:Y:S01]  /*2a30*/  FSEL R7, R50.reuse, R25, !P6 ;  /* 0x0000001932077208 */ /* 0x040fe20007000000 */
[----:B------:R-:W-:Y:S01]  /*2a40*/  FMUL R89, R21, R80 ;  /* 0x0000005015597220 */ /* 0x000fe20000400000 */
[----:B------:R-:W-:Y:S01]  /*2a50*/  FSETP.NAN.AND P6, PT, R51, R51, PT ;  /* 0x000000333300720b */ /* 0x000fe20003fc8000 */
[----:B------:R-:W-:Y:S01]  /*2a60*/  FMUL R78, R5, R78 ;  /* 0x0000004e054e7220 */ /* 0x000fe20000400000 */
[----:B------:R-:W-:Y:S01]  /*2a70*/  FSEL R6, R49, R88, !P4 ;  /* 0x0000005831067208 */ /* 0x000fe20006000000 */
[----:B------:R-:W-:Y:S01]  /*2a80*/  IMAD.WIDE R26, R27, R40, c[0x0][0x188] ;  /* 0x000062001b1a7625 */ /* 0x000fe200078e0228 */
[----:B------:R-:W-:-:S02]  /*2a90*/  @!P2 FSEL R50, R50, R7, P0 ;  /* 0x000000073232a208 */ /* 0x000fc40000000000 */
[----:B------:R-:W-:Y:S02]  /*2aa0*/  @!P2 FSEL R51, R51, R4, P6 ;  /* 0x000000043333a208 */ /* 0x000fe40003000000 */
[----:B------:R-:W-:Y:S02]  /*2ab0*/  FSETP.GEU.AND P6, PT, R53, R76, PT ;  /* 0x0000004c3500720b */ /* 0x000fe40003fce000 */
[----:B------:R-:W-:Y:S02]  /*2ac0*/  FSETP.GEU.AND P4, PT, R54, R83, PT ;  /* 0x000000533600720b */ /* 0x000fe40003f8e000 */
[----:B------:R-:W-:Y:S02]  /*2ad0*/  FSEL R7, R52, R87, !P5 ;  /* 0x0000005734077208 */ /* 0x000fe40006800000 */
[----:B------:R-:W-:Y:S02]  /*2ae0*/  FSETP.GEU.AND P5, PT, R55, R0, PT ;  /* 0x000000003700720b */ /* 0x000fe40003fae000 */
[----:B------:R-:W-:-:S02]  /*2af0*/  @!P2 FSEL R49, R49, R6, P3 ;  /* 0x000000063131a208 */ /* 0x000fc40001800000 */
[----:B------:R-:W-:Y:S02]  /*2b00*/  FSEL R6, R53, R76, !P6 ;  /* 0x0000004c35067208 */ /* 0x000fe40007000000 */
[C---:B------:R-:W-:Y:S02]  /*2b10*/  FSEL R5, R54.reuse, R83, !P4 ;  /* 0x0000005336057208 */ /* 0x040fe40006000000 */
[----:B------:R-:W-:Y:S02]  /*2b20*/  FSETP.NAN.AND P6, PT, R54, R54, PT ;  /* 0x000000363600720b */ /* 0x000fe40003fc8000 */
[C---:B------:R-:W-:Y:S02]  /*2b30*/  FSETP.NAN.AND P4, PT, R55.reuse, R55, PT ;  /* 0x000000373700720b */ /* 0x040fe40003f88000 */
[----:B------:R-:W-:Y:S02]  /*2b40*/  FSEL R4, R55, R0, !P5 ;  /* 0x0000000037047208 */ /* 0x000fe40006800000 */
[----:B------:R-:W-:-:S02]  /*2b50*/  FSETP.GEU.AND P5, PT, R56, R81, PT ;  /* 0x000000513800720b */ /* 0x000fc40003fae000 */
[----:B------:R-:W-:Y:S02]  /*2b60*/  @!P2 FSEL R54, R54, R5, P6 ;  /* 0x000000053636a208 */ /* 0x000fe40003000000 */
[----:B------:R-:W-:Y:S02]  /*2b70*/  @!P2 FSEL R55, R55, R4, P4 ;  /* 0x000000043737a208 */ /* 0x000fe40002000000 */
[----:B------:R-:W-:Y:S02]  /*2b80*/  FSETP.NAN.AND P3, PT, R52, R52, PT ;  /* 0x000000343400720b */ /* 0x000fe40003f68000 */
[----:B------:R-:W-:Y:S02]  /*2b90*/  FSETP.GEU.AND P6, PT, R72, R85, PT ;  /* 0x000000554800720b */ /* 0x000fe40003fce000 */
[----:B------:R-:W-:Y:S02]  /*2ba0*/  FSETP.GEU.AND P4, PT, R71, R8, PT ;  /* 0x000000084700720b */ /* 0x000fe40003f8e000 */
[----:B------:R-:W-:-:S02]  /*2bb0*/  FSEL R5, R56, R81, !P5 ;  /* 0x0000005138057208 */ /* 0x000fc40006800000 */
[----:B------:R-:W-:Y:S02]  /*2bc0*/  FSETP.GEU.AND P5, PT, R70, R23, PT ;  /* 0x000000174600720b */ /* 0x000fe40003fae000 */
[----:B------:R-:W-:Y:S02]  /*2bd0*/  @!P2 FSEL R52, R52, R7, P3 ;  /* 0x000000073434a208 */ /* 0x000fe40001800000 */
[----:B------:R-:W-:Y:S02]  /*2be0*/  FSEL R9, R72, R85, !P6 ;  /* 0x0000005548097208 */ /* 0x000fe40007000000 */
[C---:B------:R-:W-:Y:S02]  /*2bf0*/  FSEL R4, R71.reuse, R8, !P4 ;  /* 0x0000000847047208 */ /* 0x040fe40006000000 */
[----:B------:R-:W-:Y:S02]  /*2c00*/  FSETP.NAN.AND P6, PT, R71, R71, PT ;  /* 0x000000474700720b */ /* 0x000fe40003fc8000 */
[----:B------:R-:W-:-:S02]  /*2c10*/  FSETP.NAN.AND P4, PT, R70, R70, PT ;  /* 0x000000464600720b */ /* 0x000fc40003f88000 */
[C---:B------:R-:W-:Y:S02]  /*2c20*/  FSEL R7, R70.reuse, R23, !P5 ;  /* 0x0000001746077208 */ /* 0x040fe40006800000 */
[----:B------:R-:W-:Y:S02]  /*2c30*/  FSETP.GEU.AND P5, PT, R69, R22, PT ;  /* 0x000000164500720b */ /* 0x000fe40003fae000 */
[----:B------:R-:W-:Y:S02]  /*2c40*/  @!P2 FSEL R71, R71, R4, P6 ;  /* 0x000000044747a208 */ /* 0x000fe40003000000 */
[----:B------:R-:W-:Y:S02]  /*2c50*/  @!P2 FSEL R70, R70, R7, P4 ;  /* 0x000000074646a208 */ /* 0x000fe40002000000 */
[----:B------:R-:W-:Y:S02]  /*2c60*/  FSETP.NAN.AND P0, PT, R53, R53, PT ;  /* 0x000000353500720b */ /* 0x000fe40003f08000 */
[----:B------:R-:W-:-:S02]  /*2c70*/  FSETP.GT.AND P4, PT, R65, R8, PT ;  /* 0x000000084100720b */ /* 0x000fc40003f84000 */
[----:B------:R-:W-:Y:S02]  /*2c80*/  FSEL R4, R69, R22, !P5 ;  /* 0x0000001645047208 */ /* 0x000fe40006800000 */
[----:B------:R-:W-:Y:S02]  /*2c90*/  FSETP.GT.AND P5, PT, R67, R23, PT ;  /* 0x000000174300720b */ /* 0x000fe40003fa4000 */
[----:B------:R-:W-:Y:S02]  /*2ca0*/  @!P2 FSEL R53, R53, R6, P0 ;  /* 0x000000063535a208 */ /* 0x000fe40000000000 */
[----:B------:R-:W-:Y:S02]  /*2cb0*/  FSETP.GT.AND P6, PT, R66, R85, PT ;  /* 0x000000554200720b */ /* 0x000fe40003fc4000 */
[----:B------:R-:W-:Y:S01]  /*2cc0*/  FSEL R8, R65, R8, P4 ;  /* 0x0000000841087208 */ /* 0x000fe20002000000 */
[----:B------:R-:W-:Y:S01]  /*2cd0*/  IMAD.MOV.U32 R74, RZ, RZ, R53 ;  /* 0x000000ffff4a7224 */ /* 0x000fe200078e0035 */
[----:B------:R-:W-:-:S02]  /*2ce0*/  FSETP.NAN.AND P3, PT, R56, R56, PT ;  /* 0x000000383800720b */ /* 0x000fc40003f68000 */
[C---:B------:R-:W-:Y:S02]  /*2cf0*/  FSETP.NAN.AND P4, PT, R67.reuse, R67, PT ;  /* 0x000000434300720b */ /* 0x040fe40003f88000 */
[----:B------:R-:W-:Y:S02]  /*2d00*/  FSEL R6, R67, R23, P5 ;  /* 0x0000001743067208 */ /* 0x000fe40002800000 */
[----:B------:R-:W-:Y:S02]  /*2d10*/  FSETP.GT.AND P5, PT, R68, R22, PT ;  /* 0x000000164400720b */ /* 0x000fe40003fa4000 */
[----:B------:R-:W-:Y:S02]  /*2d20*/  FSEL R85, R66, R85, P6 ;  /* 0x0000005542557208 */ /* 0x000fe40003000000 */
[----:B------:R-:W-:Y:S02]  /*2d30*/  @!P2 FSEL R56, R56, R5, P3 ;  /* 0x000000053838a208 */ /* 0x000fe40001800000 */
[----:B------:R-:W-:-:S02]  /*2d40*/  FSETP.NAN.AND P6, PT, R65, R65, PT ;  /* 0x000000414100720b */ /* 0x000fc40003fc8000 */
[----:B------:R-:W-:Y:S02]  /*2d50*/  @!P2 FSEL R67, R67, R6, P4 ;  /* 0x000000064343a208 */ /* 0x000fe40002000000 */
[----:B------:R-:W-:Y:S02]  /*2d60*/  FSETP.NAN.AND P3, PT, R69, R69, PT ;  /* 0x000000454500720b */ /* 0x000fe40003f68000 */
[----:B------:R-:W-:Y:S02]  /*2d70*/  FSETP.GT.AND P4, PT, R42, R82, PT ;  /* 0x000000522a00720b */ /* 0x000fe40003f84000 */
[----:B------:R-:W-:Y:S02]  /*2d80*/  FSEL R5, R68, R22, P5 ;  /* 0x0000001644057208 */ /* 0x000fe40002800000 */
[----:B------:R-:W-:Y:S02]  /*2d90*/  FSETP.GEU.AND P5, PT, R41, R78, PT ;  /* 0x0000004e2900720b */ /* 0x000fe40003fae000 */
[----:B------:R-:W-:-:S02]  /*2da0*/  @!P2 FSEL R65, R65, R8, P6 ;  /* 0x000000084141a208 */ /* 0x000fc40003000000 */
[----:B------:R-:W-:Y:S02]  /*2db0*/  @!P2 FSEL R69, R69, R4, P3 ;  /* 0x000000044545a208 */ /* 0x000fe40001800000 */
[----:B------:R-:W-:Y:S02]  /*2dc0*/  FSETP.GT.AND P6, PT, R43, R84, PT ;  /* 0x000000542b00720b */ /* 0x000fe40003fc4000 */
[----:B------:R-:W-:Y:S02]  /*2dd0*/  FSEL R7, R42, R82, P4 ;  /* 0x000000522a077208 */ /* 0x000fe40002000000 */
[----:B------:R-:W-:Y:S02]  /*2de0*/  FSETP.NAN.AND P0, PT, R72, R72, PT ;  /* 0x000000484800720b */ /* 0x000fe40003f08000 */
[C---:B------:R-:W-:Y:S02]  /*2df0*/  FSETP.NAN.AND P4, PT, R41.reuse, R41, PT ;  /* 0x000000292900720b */ /* 0x040fe40003f88000 */
[----:B------:R-:W-:-:S02]  /*2e00*/  FSEL R4, R41, R78, !P5 ;  /* 0x0000004e29047208 */ /* 0x000fc40006800000 */
[----:B------:R-:W-:Y:S02]  /*2e10*/  FSEL R6, R43, R84, P6 ;  /* 0x000000542b067208 */ /* 0x000fe40003000000 */
[----:B------:R-:W-:Y:S02]  /*2e20*/  @!P2 FSEL R72, R72, R9, P0 ;  /* 0x000000094848a208 */ /* 0x000fe40000000000 */
[----:B------:R-:W-:Y:S01]  /*2e30*/  FSETP.NAN.AND P3, PT, R68, R68, PT ;  /* 0x000000444400720b */ /* 0x000fe20003f68000 */
[----:B------:R-:W-:Y:S01]  /*2e40*/  LDS.128 R8, [R37.X4+0x2000] ;  /* 0x0020000025087984 */ /* 0x000fe20000004c00 */
[----:B------:R-:W-:Y:S02]  /*2e50*/  FSETP.NAN.AND P6, PT, R42, R42, PT ;  /* 0x0000002a2a00720b */ /* 0x000fe40003fc8000 */
[----:B------:R-:W-:Y:S02]  /*2e60*/  @!P2 FSEL R41, R41, R4, P4 ;  /* 0x000000042929a208 */ /* 0x000fe40002000000 */
[----:B------:R-:W-:-:S02]  /*2e70*/  FSETP.NAN.AND P0, PT, R66, R66, PT ;  /* 0x000000424200720b */ /* 0x000fc40003f08000 */
[-C--:B------:R-:W-:Y:S02]  /*2e80*/  FSETP.GEU.AND P4, PT, R48, R84.reuse, PT ;  /* 0x000000543000720b */ /* 0x080fe40003f8e000 */
[----:B------:R-:W-:Y:S02]  /*2e90*/  FSETP.GEU.AND P5, PT, R44, R89, PT ;  /* 0x000000592c00720b */ /* 0x000fe40003fae000 */
[----:B------:R-:W-:Y:S02]  /*2ea0*/  @!P2 FSEL R68, R68, R5, P3 ;  /* 0x000000054444a208 */ /* 0x000fe40001800000 */
[----:B------:R-:W-:Y:S02]  /*2eb0*/  @!P2 FSEL R42, R42, R7, P6 ;  /* 0x000000072a2aa208 */ /* 0x000fe40003000000 */
[----:B------:R-:W-:Y:S02]  /*2ec0*/  @!P2 FSEL R66, R66, R85, P0 ;  /* 0x000000554242a208 */ /* 0x000fe40000000000 */
[----:B------:R-:W-:-:S02]  /*2ed0*/  FSEL R5, R48, R84, !P4 ;  /* 0x0000005430057208 */ /* 0x000fc40006000000 */
[C---:B------:R-:W-:Y:S02]  /*2ee0*/  FSEL R7, R44.reuse, R89, !P5 ;  /* 0x000000592c077208 */ /* 0x040fe40006800000 */
[C---:B------:R-:W-:Y:S02]  /*2ef0*/  FSETP.NAN.AND P0, PT, R43.reuse, R43, PT ;  /* 0x0000002b2b00720b */ /* 0x040fe40003f08000 */
[----:B------:R-:W-:Y:S02]  /*2f00*/  FSETP.NAN.AND P3, PT, R44, R44, PT ;  /* 0x0000002c2c00720b */ /* 0x000fe40003f68000 */
[----:B------:R-:W-:Y:S02]  /*2f10*/  FSETP.NAN.AND P5, PT, R48, R48, PT ;  /* 0x000000303000720b */ /* 0x000fe40003fa8000 */
[----:B------:R-:W-:Y:S02]  /*2f20*/  @!P2 FSEL R43, R43, R6, P0 ;  /* 0x000000062b2ba208 */ /* 0x000fe40000000000 */
[----:B------:R-:W-:-:S02]  /*2f30*/  @!P2 FSEL R44, R44, R7, P3 ;  /* 0x000000072c2ca208 */ /* 0x000fc40001800000 */
[----:B------:R-:W-:Y:S02]  /*2f40*/  @!P2 FSEL R48, R48, R5, P5 ;  /* 0x000000053030a208 */ /* 0x000fe40002800000 */
[----:B------:R-:W0:Y:S04]  /*2f50*/  LDS.128 R4, [R37.X4] ;  /* 0x0000000025047984 */ /* 0x000e280000004c00 */
[----:B------:R-:W-:Y:S01]  /*2f60*/  BAR.SYNC.DEFER_BLOCKING 0x0 ;  /* 0x0000000000007b1d */ /* 0x000fe20000010000 */
[CC--:B------:R-:W-:Y:S02]  /*2f70*/  FSETP.GT.AND P4, PT, R45.reuse, R78.reuse, PT ;  /* 0x0000004e2d00720b */ /* 0x0c0fe40003f84000 */
[----:B------:R-:W-:Y:S02]  /*2f80*/  FSETP.GT.AND P5, PT, R46, R89, PT ;  /* 0x000000592e00720b */ /* 0x000fe40003fa4000 */
[----:B------:R-:W-:-:S02]  /*2f90*/  FSEL R78, R45, R78, P4 ;  /* 0x0000004e2d4e7208 */ /* 0x000fc40002000000 */
[----:B------:R-:W-:Y:S02]  /*2fa0*/  FSETP.NAN.AND P4, PT, R45, R45, PT ;  /* 0x0000002d2d00720b */ /* 0x000fe40003f88000 */
[----:B------:R-:W-:Y:S02]  /*2fb0*/  FSETP.GT.AND P3, PT, R58, R25, PT ;  /* 0x000000193a00720b */ /* 0x000fe40003f64000 */
[----:B------:R-:W-:Y:S02]  /*2fc0*/  FSETP.GEU.AND P0, PT, R47, R82, PT ;  /* 0x000000522f00720b */ /* 0x000fe40003f0e000 */
[----:B------:R-:W-:Y:S02]  /*2fd0*/  FSEL R89, R46, R89, P5 ;  /* 0x000000592e597208 */ /* 0x000fe40002800000 */
[----:B------:R-:W-:Y:S02]  /*2fe0*/  @!P2 FSEL R45, R45, R78, P4 ;  /* 0x0000004e2d2da208 */ /* 0x000fe40002000000 */
[----:B------:R-:W-:-:S02]  /*2ff0*/  FSETP.NAN.AND P5, PT, R58, R58, PT ;  /* 0x0000003a3a00720b */ /* 0x000fc40003fa8000 */
[C---:B------:R-:W-:Y:S02]  /*3000*/  FSEL R25, R58.reuse, R25, P3 ;  /* 0x000000193a197208 */ /* 0x040fe40001800000 */
[----:B------:R-:W-:Y:S02]  /*3010*/  FSETP.GT.AND P4, PT, R57, R88, PT ;  /* 0x000000583900720b */ /* 0x000fe40003f84000 */
[C---:B------:R-:W-:Y:S01]  /*3020*/  FSEL R82, R47.reuse, R82, !P0 ;  /* 0x000000522f527208 */ /* 0x040fe20004000000 */
[----:B------:R-:W-:Y:S01]  /*3030*/  STS.128 [R39], R12 ;  /* 0x0000000c27007388 */ /* 0x000fe20000000c00 */
[----:B------:R-:W-:Y:S02]  /*3040*/  FSETP.NAN.AND P0, PT, R47, R47, PT ;  /* 0x0000002f2f00720b */ /* 0x000fe40003f08000 */
[----:B------:R-:W-:Y:S01]  /*3050*/  @!P2 FSEL R58, R58, R25, P5 ;  /* 0x000000193a3aa208 */ /* 0x000fe20002800000 */
[----:B------:R1:W-:Y:S01]  /*3060*/  STS.128 [R39+0x10], R16 ;  /* 0x0000101027007388 */ /* 0x0003e20000000c00 */
[----:B------:R-:W-:Y:S01]  /*3070*/  FSETP.NAN.AND P6, PT, R57, R57, PT ;  /* 0x000000393900720b */ /* 0x000fe20003fc8000 */
[----:B------:R-:W-:Y:S01]  /*3080*/  IMAD.WIDE R24, R75, R40, c[0x0][0x188] ;  /* 0x000062004b187625 */ /* 0x000fe200078e0228 */
[----:B------:R-:W-:Y:S01]  /*3090*/  FSEL R88, R57, R88, P4 ;  /* 0x0000005839587208 */ /* 0x000fe20002000000 */
[----:B------:R-:W-:Y:S01]  /*30a0*/  BAR.SYNC.DEFER_BLOCKING 0x0 ;  /* 0x0000000000007b1d */ /* 0x000fe20000010000 */
[----:B------:R-:W-:-:S02]  /*30b0*/  FSETP.GT.AND P5, PT, R59, R86, PT ;  /* 0x000000563b00720b */ /* 0x000fc40003fa4000 */
[----:B------:R-:W-:Y:S02]  /*30c0*/  @!P2 FSEL R47, R47, R82, P0 ;  /* 0x000000522f2fa208 */ /* 0x000fe40000000000 */
[----:B------:R-:W-:Y:S02]  /*30d0*/  FSETP.NAN.AND P0, PT, R46, R46, PT ;  /* 0x0000002e2e00720b */ /* 0x000fe40003f08000 */
[----:B------:R-:W-:Y:S02]  /*30e0*/  @!P2 FSEL R57, R57, R88, P6 ;  /* 0x000000583939a208 */ /* 0x000fe40003000000 */
[C---:B------:R-:W-:Y:S02]  /*30f0*/  FSEL R86, R59.reuse, R86, P5 ;  /* 0x000000563b567208 */ /* 0x040fe40002800000 */
[----:B------:R-:W-:Y:S01]  /*3100*/  FSETP.NAN.AND P3, PT, R59, R59, PT ;  /* 0x0000003b3b00720b */ /* 0x000fe20003f68000 */
[----:B-1----:R-:W-:Y:S01]  /*3110*/  IMAD.WIDE R16, R79, R40, c[0x0][0x188] ;  /* 0x000062004f107625 */ /* 0x002fe200078e0228 */
[----:B------:R-:W-:-:S02]  /*3120*/  FSETP.GT.AND P6, PT, R60, R87, PT ;  /* 0x000000573c00720b */ /* 0x000fc40003fc4000 */
[----:B------:R-:W-:Y:S01]  /*3130*/  FSETP.GT.AND P5, PT, R62, R83, PT ;  /* 0x000000533e00720b */ /* 0x000fe20003fa4000 */
[----:B------:R-:W-:Y:S01]  /*3140*/  IMAD.WIDE R18, R77, R40, c[0x0][0x188] ;  /* 0x000062004d127625 */ /* 0x000fe200078e0228 */
[----:B------:R-:W-:Y:S02]  /*3150*/  @!P2 FSEL R46, R46, R89, P0 ;  /* 0x000000592e2ea208 */ /* 0x000fe40000000000 */
[C---:B------:R-:W-:Y:S02]  /*3160*/  FSETP.NAN.AND P0, PT, R60.reuse, R60, PT ;  /* 0x0000003c3c00720b */ /* 0x040fe40003f08000 */
[----:B------:R-:W-:Y:S02]  /*3170*/  FSEL R87, R60, R87, P6 ;  /* 0x000000573c577208 */ /* 0x000fe40003000000 */
[----:B------:R-:W-:Y:S01]  /*3180*/  FSEL R83, R62, R83, P5 ;  /* 0x000000533e537208 */ /* 0x000fe20002800000 */
[----:B------:R-:W1:Y:S01]  /*3190*/  LDS.128 R20, [R37.X4] ;  /* 0x0000000025147984 */ /* 0x000e620000004c00 */
[----:B------:R-:W-:-:S02]  /*31a0*/  @!P2 FSEL R59, R59, R86, P3 ;  /* 0x000000563b3ba208 */ /* 0x000fc40001800000 */
[----:B------:R-:W-:Y:S01]  /*31b0*/  ISETP.GE.AND P3, PT, R73, 0x200, PT ;  /* 0x000002004900780c */ /* 0x000fe20003f66270 */
[----:B------:R-:W2:Y:S01]  /*31c0*/  LDS.128 R12, [R37.X4+0x2000] ;  /* 0x00200000250c7984 */ /* 0x000ea20000004c00 */
[CC--:B------:R-:W-:Y:S02]  /*31d0*/  FSETP.GT.AND P5, PT, R63.reuse, R0.reuse, PT ;  /* 0x000000003f00720b */ /* 0x0c0fe40003fa4000 */
[----:B------:R-:W-:Y:S01]  /*31e0*/  @!P2 FSEL R60, R60, R87, P0 ;  /* 0x000000573c3ca208 */ /* 0x000fe20000000000 */
[----:B0-----:R0:W-:Y:S01]  /*31f0*/  @!P2 STG.E.128 [R16.64], R4 ;  /* 0x000000041000a986 */ /* 0x0011e2000c101d04 */
[C---:B------:R-:W-:Y:S02]  /*3200*/  FSETP.NAN.AND P0, PT, R63.reuse, R63, PT ;  /* 0x0000003f3f00720b */ /* 0x040fe40003f08000 */
[----:B------:R-:W-:Y:S01]  /*3210*/  FSEL R0, R63, R0, P5 ;  /* 0x000000003f007208 */ /* 0x000fe20002800000 */
[----:B------:R0:W-:Y:S01]  /*3220*/  @!P2 STG.E.128 [R18.64], R8 ;  /* 0x000000081200a986 */ /* 0x0001e2000c101d04 */
[----:B------:R-:W-:-:S02]  /*3230*/  FSETP.GT.AND P4, PT, R61, R76, PT ;  /* 0x0000004c3d00720b */ /* 0x000fc40003f84000 */
[----:B------:R-:W-:Y:S01]  /*3240*/  @!P2 FSEL R63, R63, R0, P0 ;  /* 0x000000003f3fa208 */ /* 0x000fe20000000000 */
[----:B------:R-:W-:Y:S01]  /*3250*/  IMAD.MOV.U32 R0, RZ, RZ, R52 ;  /* 0x000000ffff007224 */ /* 0x000fe200078e0034 */
[----:B------:R-:W-:Y:S02]  /*3260*/  IADD3 R35, P0, R35, 0x1000, RZ ;  /* 0x0000100023237810 */ /* 0x000fe40007f1e0ff */
[C---:B------:R-:W-:Y:S02]  /*3270*/  FSETP.NAN.AND P6, PT, R61.reuse, R61, PT ;  /* 0x0000003d3d00720b */ /* 0x040fe40003fc8000 */
[----:B------:R-:W-:Y:S01]  /*3280*/  FSEL R76, R61, R76, P4 ;  /* 0x0000004c3d4c7208 */ /* 0x000fe20002000000 */
[----:B------:R-:W-:Y:S01]  /*3290*/  IMAD.X R34, RZ, RZ, R34, P0 ;  /* 0x000000ffff227224 */ /* 0x000fe200000e0622 */
[----:B------:R-:W-:Y:S02]  /*32a0*/  ISETP.GE.U32.AND P0, PT, R35, 0x2000, PT ;  /* 0x000020002300780c */ /* 0x000fe40003f06070 */
[----:B------:R-:W-:-:S02]  /*32b0*/  FSETP.NAN.AND P4, PT, R62, R62, PT ;  /* 0x0000003e3e00720b */ /* 0x000fc40003f88000 */
[----:B------:R-:W-:Y:S01]  /*32c0*/  @!P2 FSEL R61, R61, R76, P6 ;  /* 0x0000004c3d3da208 */ /* 0x000fe20003000000 */
[----:B------:R-:W-:Y:S01]  /*32d0*/  IMAD.MOV.U32 R76, RZ, RZ, R55 ;  /* 0x000000ffff4c7224 */ /* 0x000fe200078e0037 */
[----:B------:R-:W-:Y:S02]  /*32e0*/  ISETP.GE.U32.AND.EX P0, PT, R34, RZ, PT, P0 ;  /* 0x000000ff2200720c */ /* 0x000fe40003f06100 */
[----:B------:R-:W-:Y:S02]  /*32f0*/  FSETP.GT.AND P6, PT, R64, R81, PT ;  /* 0x000000514000720b */ /* 0x000fe40003fc4000 */
[----:B------:R-:W-:Y:S02]  /*3300*/  @!P2 FSEL R62, R62, R83, P4 ;  /* 0x000000533e3ea208 */ /* 0x000fe40002000000 */
[C---:B------:R-:W-:Y:S02]  /*3310*/  FSETP.NAN.AND P4, PT, R64.reuse, R64, PT ;  /* 0x000000404000720b */ /* 0x040fe40003f88000 */
[----:B------:R-:W-:-:S02]  /*3320*/  FSEL R81, R64, R81, P6 ;  /* 0x0000005140517208 */ /* 0x000fc40003000000 */
[----:B------:R-:W-:Y:S01]  /*3330*/  IADD3 R32, P5, R32, 0x2000, RZ ;  /* 0x0000200020207810 */ /* 0x000fe20007fbe0ff */
[----:B-1----:R0:W-:Y:S01]  /*3340*/  @!P3 STG.E.128 [R24.64], R20 ;  /* 0x000000141800b986 */ /* 0x0021e2000c101d04 */
[----:B------:R-:W-:Y:S02]  /*3350*/  @!P2 FSEL R64, R64, R81, P4 ;  /* 0x000000514040a208 */ /* 0x000fe40002000000 */
[----:B------:R-:W-:Y:S01]  /*3360*/  IADD3 R28, P4, R28, 0x2000, RZ ;  /* 0x000020001c1c7810 */ /* 0x000fe20007f9e0ff */
[----:B--2---:R0:W-:Y:S01]  /*3370*/  @!P3 STG.E.128 [R26.64], R12 ;  /* 0x0000000c1a00b986 */ /* 0x0041e2000c101d04 */
[----:B------:R-:W-:Y:S02]  /*3380*/  IADD3.X R33, RZ, R33, RZ, P5, !PT ;  /* 0x00000021ff217210 */ /* 0x000fe40002ffe4ff */
[----:B------:R-:W-:Y:S01]  /*3390*/  MOV R75, R54 ;  /* 0x00000036004b7202 */ /* 0x000fe20000000f00 */
[----:B------:R-:W-:Y:S01]  /*33a0*/  IMAD.X R29, RZ, RZ, R29, P4 ;  /* 0x000000ffff1d7224 */ /* 0x000fe200020e061d */
[----:B------:R-:W-:Y:S01]  /*33b0*/  @P0 CALL.REL.NOINC `(.L_x_48) ;  /* 0x0000001000000944 */ /* 0x000fe20003c00000 */
[----:B------:R-:W-:Y:S05]  /*33c0*/  BRA `(.L_x_49) ;  /* 0xffffd1a000007947 */ /* 0x000fea000383ffff */
.L_x_48:
[----:B------:R-:W-:Y:S01]  /*33d0*/  BAR.SYNC.DEFER_BLOCKING 0x0 ;  /* 0x0000000000007b1d */ /* 0x000fe20000010000 */
[-C--:B------:R-:W-:Y:S01]  /*33e0*/  FSETP.NAN.AND P2, PT, R47, R47.reuse, PT ;  /* 0x0000002f2f00720b */ /* 0x080fe20003f48000 */
[----:B0-----:R-:W-:Y:S01]  /*33f0*/  IMAD.MOV.U32 R21, RZ, RZ, -0x1000 ;  /* 0xfffff000ff157424 */ /* 0x001fe200078e00ff */
[----:B------:R-:W-:Y:S01]  /*3400*/  FSETP.GT.AND P0, PT, R41, R47, PT ;  /* 0x0000002f2900720b */ /* 0x000fe20003f04000 */
[----:B------:R-:W-:Y:S01]  /*3410*/  IMAD.MOV.U32 R20, RZ, RZ, -0x1 ;  /* 0xffffffffff147424 */ /* 0x000fe200078e00ff */
[----:B------:R-:W-:Y:S01]  /*3420*/  FSEL R4, R47, R41, P2 ;  /* 0x000000292f047208 */ /* 0x000fe20001000000 */
[----:B------:R-:W0:Y:S01]  /*3430*/  S2R R14, SR_TID.X ;  /* 0x00000000000e7919 */ /* 0x000e220000002100 */
[----:B------:R-:W-:-:S02]  /*3440*/  FSETP.NAN.AND P2, PT, R48, R48, PT ;  /* 0x000000303000720b */ /* 0x000fc40003f48000 */
[----:B------:R-:W-:Y:S02]  /*3450*/  FSEL R4, R47, R4, P0 ;  /* 0x000000042f047208 */ /* 0x000fe40000000000 */
[----:B------:R-:W-:Y:S02]  /*3460*/  FSETP.GT.AND P0, PT, R44, R48, PT ;  /* 0x000000302c00720b */ /* 0x000fe40003f04000 */
[----:B------:R-:W-:Y:S02]  /*3470*/  FSEL R5, R48, R44, P2 ;  /* 0x0000002c30057208 */ /* 0x000fe40001000000 */
[----:B------:R-:W-:Y:S02]  /*3480*/  FSETP.GEU.AND P3, PT, R4, R75, PT ;  /* 0x0000004b0400720b */ /* 0x000fe40003f6e000 */
[----:B------:R-:W-:Y:S02]  /*3490*/  FSEL R5, R48, R5, P0 ;  /* 0x0000000530057208 */ /* 0x000fe40000000000 */
[----:B------:R-:W-:-:S02]  /*34a0*/  FSETP.NAN.AND P0, PT, R4, R4, PT ;  /* 0x000000040400720b */ /* 0x000fc40003f08000 */
[----:B------:R-:W-:Y:S02]  /*34b0*/  FSETP.GEU.AND P2, PT, R5, R69, PT ;  /* 0x000000450500720b */ /* 0x000fe40003f4e000 */
[----:B------:R-:W-:-:S05]  /*34c0*/  FSETP.GT.AND P5, PT, R43, R46, PT ;  /* 0x0000002e2b00720b */ /* 0x000fca0003fa4000 */
[----:B------:R-:W-:Y:S02]  /*34d0*/  @P3 FSEL R4, R4, R75, P0 ;  /* 0x0000004b04043208 */ /* 0x000fe40000000000 */
[C---:B------:R-:W-:Y:S02]  /*34e0*/  FSETP.NAN.AND P0, PT, R5.reuse, R5, PT ;  /* 0x000000050500720b */ /* 0x040fe40003f08000 */
[C---:B------:R-:W-:Y:S02]  /*34f0*/  FSETP.GEU.AND P3, PT, R4.reuse, R74, PT ;  /* 0x0000004a0400720b */ /* 0x040fe40003f6e000 */
[----:B------:R-:W-:Y:S02]  /*3500*/  @P2 FSEL R5, R5, R69, P0 ;  /* 0x0000004505052208 */ /* 0x000fe40000000000 */
[----:B------:R-:W-:Y:S02]  /*3510*/  FSETP.NAN.AND P0, PT, R4, R4, PT ;  /* 0x000000040400720b */ /* 0x000fe40003f08000 */
[----:B------:R-:W-:-:S02]  /*3520*/  FSETP.GEU.AND P2, PT, R5, R70, PT ;  /* 0x000000460500720b */ /* 0x000fc40003f4e000 */
[----:B0-----:R-:W-:-:S05]  /*3530*/  LOP3.LUT R3, R3, 0x1, R14, 0xf8, !PT ;  /* 0x0000000103037812 */ /* 0x001fca00078ef80e */
[----:B------:R-:W-:Y:S02]  /*3540*/  @P3 FSEL R4, R4, R74, P0 ;  /* 0x0000004a04043208 */ /* 0x000fe40000000000 */
[C---:B------:R-:W-:Y:S02]  /*3550*/  FSETP.NAN.AND P0, PT, R5.reuse, R5, PT ;  /* 0x000000050500720b */ /* 0x040fe40003f08000 */
[C---:B------:R-:W-:Y:S02]  /*3560*/  FSETP.GEU.AND P3, PT, R4.reuse, R0, PT ;  /* 0x000000000400720b */ /* 0x040fe40003f6e000 */
[----:B------:R-:W-:Y:S02]  /*3570*/  @P2 FSEL R5, R5, R70, P0 ;  /* 0x0000004605052208 */ /* 0x000fe40000000000 */
[----:B------:R-:W-:Y:S02]  /*3580*/  FSETP.NAN.AND P0, PT, R4, R4, PT ;  /* 0x000000040400720b */ /* 0x000fe40003f08000 */
[----:B------:R-:W-:-:S07]  /*3590*/  FSETP.GEU.AND P2, PT, R5, R72, PT ;  /* 0x000000480500720b */ /* 0x000fce0003f4e000 */
        /* <DEDUP_REMOVED lines=19> */
[----:B------:R-:W-:-:S03]  /*36d0*/  FSETP.NAN.AND P0, PT, R5, R5, PT ;  /* 0x000000050500720b */ /* 0x000fc60003f08000 */
[----:B------:R-:W0:Y:S01]  /*36e0*/  SHFL.BFLY PT, R7, R4, 0x10, 0x1f ;  /* 0x0e001f0004077f89 */ /* 0x000e2200000e0000 */
[----:B------:R-:W-:Y:S02]  /*36f0*/  @P2 FSEL R5, R5, R76, P0 ;  /* 0x0000004c05052208 */ /* 0x000fe40000000000 */
[C---:B------:R-:W-:Y:S02]  /*3700*/  FSETP.NAN.AND P2, PT, R4.reuse, R4, PT ;  /* 0x000000040400720b */ /* 0x040fe40003f48000 */
[----:B------:R-:W-:Y:S01]  /*3710*/  FSETP.NAN.AND P0, PT, R5, R5, PT ;  /* 0x000000050500720b */ /* 0x000fe20003f08000 */
[----:B------:R-:W1:Y:S01]  /*3720*/  SHFL.BFLY PT, R0, R5, 0x10, 0x1f ;  /* 0x0e001f0005007f89 */ /* 0x000e6200000e0000 */
[----:B0-----:R-:W-:-:S09]  /*3730*/  FSETP.GEU.AND P3, PT, R4, R7, PT ;  /* 0x000000070400720b */ /* 0x001fd20003f6e000 */
[----:B------:R-:W-:Y:S02]  /*3740*/  @!P2 FSEL R4, R4, R7, !P3 ;  /* 0x000000070404a208 */ /* 0x000fe40005800000 */
[----:B-1----:R-:W-:-:S03]  /*3750*/  FSETP.GEU.AND P2, PT, R5, R0, PT ;  /* 0x000000000500720b */ /* 0x002fc60003f4e000 */
[----:B------:R-:W0:Y:S01]  /*3760*/  SHFL.BFLY PT, R7, R4, 0x8, 0x1f ;  /* 0x0d001f0004077f89 */ /* 0x000e2200000e0000 */
[----:B------:R-:W-:Y:S02]  /*3770*/  @!P0 FSEL R5, R5, R0, !P2 ;  /* 0x0000000005058208 */ /* 0x000fe40005000000 */
[----:B------:R-:W-:-:S03]  /*3780*/  FSETP.NAN.AND P0, PT, R4, R4, PT ;  /* 0x000000040400720b */ /* 0x000fc60003f08000 */
[----:B------:R-:W1:Y:S01]  /*3790*/  SHFL.BFLY PT, R0, R5, 0x8, 0x1f ;  /* 0x0d001f0005007f89 */ /* 0x000e6200000e0000 */
[----:B0-----:R-:W-:Y:S02]  /*37a0*/  FSETP.GEU.AND P3, PT, R4, R7, PT ;  /* 0x000000070400720b */ /* 0x001fe40003f6e000 */
[----:B-1----:R-:W-:-:S11]  /*37b0*/  FSETP.GEU.AND P2, PT, R5, R0, PT ;  /* 0x000000000500720b */ /* 0x002fd60003f4e000 */
[----:B------:R-:W-:Y:S02]  /*37c0*/  @P3 FSEL R4, R4, R7, P0 ;  /* 0x0000000704043208 */ /* 0x000fe40000000000 */
[----:B------:R-:W-:-:S03]  /*37d0*/  FSETP.NAN.AND P0, PT, R5, R5, PT ;  /* 0x000000050500720b */ /* 0x000fc60003f08000 */
[----:B------:R-:W0:Y:S01]  /*37e0*/  SHFL.BFLY PT, R7, R4, 0x4, 0x1f ;  /* 0x0c801f0004077f89 */ /* 0x000e2200000e0000 */
[----:B------:R-:W-:Y:S02]  /*37f0*/  @P2 FSEL R5, R5, R0, P0 ;  /* 0x0000000005052208 */ /* 0x000fe40000000000 */
[----:B------:R-:W-:-:S03]  /*3800*/  FSETP.NAN.AND P0, PT, R4, R4, PT ;  /* 0x000000040400720b */ /* 0x000fc60003f08000 */
[----:B------:R-:W1:Y:S01]  /*3810*/  SHFL.BFLY PT, R0, R5, 0x4, 0x1f ;  /* 0x0c801f0005007f89 */ /* 0x000e6200000e0000 */
[----:B0-----:R-:W-:Y:S02]  /*3820*/  FSETP.GEU.AND P3, PT, R4, R7, PT ;  /* 0x000000070400720b */ /* 0x001fe40003f6e000 */
[----:B-1----:R-:W-:-:S11]  /*3830*/  FSETP.GEU.AND P2, PT, R5, R0, PT ;  /* 0x000000000500720b */ /* 0x002fd60003f4e000 */
[----:B------:R-:W-:Y:S02]  /*3840*/  @P3 FSEL R4, R4, R7, P0 ;  /* 0x0000000704043208 */ /* 0x000fe40000000000 */
[C---:B------:R-:W-:Y:S02]  /*3850*/  FSETP.NAN.AND P0, PT, R5.reuse, R5, PT ;  /* 0x000000050500720b */ /* 0x040fe40003f08000 */
[C---:B------:R-:W-:Y:S01]  /*3860*/  FSETP.GT.AND P3, PT, R42.reuse, R45, PT ;  /* 0x0000002d2a00720b */ /* 0x040fe20003f64000 */
[----:B------:R-:W0:Y:S01]  /*3870*/  SHFL.BFLY PT, R7, R4, 0x2, 0x1f ;  /* 0x0c401f0004077f89 */ /* 0x000e2200000e0000 */
[----:B------:R-:W-:Y:S02]  /*3880*/  @P2 FSEL R5, R5, R0, P0 ;  /* 0x0000000005052208 */ /* 0x000fe40000000000 */
[C---:B------:R-:W-:Y:S02]  /*3890*/  FSETP.NAN.AND P2, PT, R42.reuse, R42, PT ;  /* 0x0000002a2a00720b */ /* 0x040fe40003f48000 */
[----:B------:R-:W-:Y:S01]  /*38a0*/  FSETP.NAN.AND P0, PT, R43, R43, PT ;  /* 0x0000002b2b00720b */ /* 0x000fe20003f08000 */
[----:B------:R-:W1:Y:S01]  /*38b0*/  SHFL.BFLY PT, R0, R5, 0x2, 0x1f ;  /* 0x0c401f0005007f89 */ /* 0x000e6200000e0000 */
[----:B------:R-:W-:-:S02]  /*38c0*/  FSEL R45, R42, R45, P2 ;  /* 0x0000002d2a2d7208 */ /* 0x000fc40001000000 */
[C---:B------:R-:W-:Y:S02]  /*38d0*/  FSEL R46, R43.reuse, R46, P0 ;  /* 0x0000002e2b2e7208 */ /* 0x040fe40000000000 */
[----:B------:R-:W-:Y:S02]  /*38e0*/  FSEL R42, R42, R45, P3 ;  /* 0x0000002d2a2a7208 */ /* 0x000fe40001800000 */
[----:B------:R-:W-:Y:S02]  /*38f0*/  FSEL R43, R43, R46, P5 ;  /* 0x0000002e2b2b7208 */ /* 0x000fe40002800000 */
[----:B------:R-:W-:Y:S02]  /*3900*/  FSETP.GT.AND P3, PT, R42, R62, PT ;  /* 0x0000003e2a00720b */ /* 0x000fe40003f64000 */
[----:B------:R-:W-:Y:S02]  /*3910*/  FSETP.NAN.AND P5, PT, R4, R4, PT ;  /* 0x000000040400720b */ /* 0x000fe40003fa8000 */
[----:B------:R-:W-:-:S02]  /*3920*/  FSETP.NAN.AND P6, PT, R42, R42, PT ;  /* 0x0000002a2a00720b */ /* 0x000fc40003fc8000 */
[----:B------:R-:W-:Y:S02]  /*3930*/  FSETP.GT.AND P0, PT, R43, R68, PT ;  /* 0x000000442b00720b */ /* 0x000fe40003f04000 */
[----:B0-----:R-:W-:-:S05]  /*3940*/  FSETP.GEU.AND P4, PT, R4, R7, PT ;  /* 0x000000070400720b */ /* 0x001fca0003f8e000 */
[----:B------:R-:W-:Y:S02]  /*3950*/  @!P3 FSEL R42, R42, R62, P6 ;  /* 0x0000003e2a2ab208 */ /* 0x000fe40003000000 */
[----:B-1----:R-:W-:Y:S02]  /*3960*/  FSETP.GEU.AND P2, PT, R5, R0, PT ;  /* 0x000000000500720b */ /* 0x002fe40003f4e000 */
[----:B------:R-:W-:-:S04]  /*3970*/  FSETP.GT.AND P3, PT, R42, R61, PT ;  /* 0x0000003d2a00720b */ /* 0x000fc80003f64000 */
[----:B------:R-:W-:Y:S02]  /*3980*/  @P4 FSEL R4, R4, R7, P5 ;  /* 0x0000000704044208 */ /* 0x000fe40002800000 */
[----:B------:R-:W-:Y:S02]  /*3990*/  FSETP.NAN.AND P4, PT, R5, R5, PT ;  /* 0x000000050500720b */ /* 0x000fe40003f88000 */
[----:B------:R-:W-:Y:S01]  /*39a0*/  FSETP.NAN.AND P5, PT, R43, R43, PT ;  /* 0x0000002b2b00720b */ /* 0x000fe20003fa8000 */
[----:B------:R-:W0:Y:S02]  /*39b0*/  SHFL.BFLY PT, R7, R4, 0x1, 0x1f ;  /* 0x0c201f0004077f89 */ /* 0x000e2400000e0000 */
[----:B------:R-:W-:Y:S02]  /*39c0*/  @P2 FSEL R5, R5, R0, P4 ;  /* 0x0000000005052208 */ /* 0x000fe40002000000 */
[C---:B------:R-:W-:Y:S02]  /*39d0*/  FSETP.NAN.AND P4, PT, R42.reuse, R42, PT ;  /* 0x0000002a2a00720b */ /* 0x040fe40003f88000 */
[----:B------:R-:W-:Y:S01]  /*39e0*/  @!P0 FSEL R43, R43, R68, P5 ;  /* 0x000000442b2b8208 */ /* 0x000fe20002800000 */
[----:B------:R-:W1:Y:S01]  /*39f0*/  SHFL.BFLY PT, R0, R5, 0x1, 0x1f ;  /* 0x0c201f0005007f89 */ /* 0x000e6200000e0000 */
[----:B------:R-:W-:-:S02]  /*3a00*/  @!P3 FSEL R42, R42, R61, P4 ;  /* 0x0000003d2a2ab208 */ /* 0x000fc40002000000 */
[C---:B------:R-:W-:Y:S02]  /*3a10*/  FSETP.GT.AND P0, PT, R43.reuse, R67, PT ;  /* 0x000000432b00720b */ /* 0x040fe40003f04000 */
[C---:B------:R-:W-:Y:S02]  /*3a20*/  FSETP.GT.AND P5, PT, R42.reuse, R60, PT ;  /* 0x0000003c2a00720b */ /* 0x040fe40003fa4000 */
[----:B------:R-:W-:Y:S02]  /*3a30*/  FSETP.NAN.AND P6, PT, R42, R42, PT ;  /* 0x0000002a2a00720b */ /* 0x000fe40003fc8000 */
[----:B------:R-:W-:-:S07]  /*3a40*/  FSETP.NAN.AND P2, PT, R43, R43, PT ;  /* 0x0000002b2b00720b */ /* 0x000fce0003f48000 */
[----:B------:R-:W-:Y:S02]  /*3a50*/  @!P0 FSEL R43, R43, R67, P2 ;  /* 0x000000432b2b8208 */ /* 0x000fe40001000000 */
[----:B------:R-:W-:Y:S02]  /*3a60*/  @!P5 FSEL R42, R42, R60, P6 ;  /* 0x0000003c2a2ad208 */ /* 0x000fe40003000000 */
[----:B0-----:R-:W-:Y:S02]  /*3a70*/  FSETP.GEU.AND P3, PT, R4, R7, PT ;  /* 0x000000070400720b */ /* 0x001fe40003f6e000 */
[C---:B------:R-:W-:Y:S02]  /*3a80*/  FSETP.NAN.AND P6, PT, R5.reuse, R5, PT ;  /* 0x000000050500720b */ /* 0x040fe40003fc8000 */
[----:B-1----:R-:W-:Y:S02]  /*3a90*/  FSETP.GEU.AND P4, PT, R5, R0, PT ;  /* 0x000000000500720b */ /* 0x002fe40003f8e000 */
[----:B------:R-:W-:-:S02]  /*3aa0*/  FSETP.GT.AND P0, PT, R43, R66, PT ;  /* 0x000000422b00720b */ /* 0x000fc40003f04000 */
[----:B------:R-:W-:Y:S02]  /*3ab0*/  FSETP.NAN.AND P5, PT, R4, R4, PT ;  /* 0x000000040400720b */ /* 0x000fe40003fa8000 */
[----:B------:R-:W-:-:S03]  /*3ac0*/  FSETP.NAN.AND P2, PT, R43, R43, PT ;  /* 0x0000002b2b00720b */ /* 0x000fc60003f48000 */
[----:B------:R-:W-:Y:S02]  /*3ad0*/  @P3 SEL R4, R4, R7, P5 ;  /* 0x0000000704043207 */ /* 0x000fe40002800000 */
[C---:B------:R-:W-:Y:S02]  /*3ae0*/  ISETP.GE.AND P3, PT, R14.reuse, 0x20, PT ;  /* 0x000000200e00780c */ /* 0x040fe40003f66270 */
[----:B------:R-:W-:Y:S02]  /*3af0*/  @P4 SEL R5, R5, R0, P6 ;  /* 0x0000000005054207 */ /* 0x000fe40003000000 */
[----:B------:R-:W-:Y:S02]  /*3b00*/  LOP3.LUT P4, RZ, R14, 0x1f, RZ, 0xc0, !PT ;  /* 0x0000001f0eff7812 */ /* 0x000fe4000788c0ff */
[----:B------:R-:W-:Y:S02]  /*3b10*/  SHF.R.U32.HI R0, RZ, 0x3, R14 ;  /* 0x00000003ff007819 */ /* 0x000fe4000001160e */
[----:B------:R-:W-:-:S02]  /*3b20*/  @!P0 FSEL R43, R43, R66, P2 ;  /* 0x000000422b2b8208 */ /* 0x000fc40001000000 */
[----:B------:R-:W-:Y:S02]  /*3b30*/  LOP3.LUT R6, R0, 0x3c, RZ, 0xc0, !PT ;  /* 0x0000003c00067812 */ /* 0x000fe400078ec0ff */
[C---:B------:R-:W-:Y:S02]  /*3b40*/  FSETP.GT.AND P0, PT, R43.reuse, R65, PT ;  /* 0x000000412b00720b */ /* 0x040fe40003f04000 */
[C---:B------:R-:W-:Y:S02]  /*3b50*/  FSETP.GT.AND P2, PT, R42.reuse, R59, PT ;  /* 0x0000003b2a00720b */ /* 0x040fe40003f44000 */
[----:B------:R-:W-:Y:S01]  /*3b60*/  FSETP.NAN.AND P5, PT, R43, R43, PT ;  /* 0x0000002b2b00720b */ /* 0x000fe20003fa8000 */
[----:B------:R-:W-:Y:S01]  /*3b70*/  @!P4 STS [R6], R5 ;  /* 0x000000050600c388 */ /* 0x000fe20000000800 */
[----:B------:R-:W-:-:S03]  /*3b80*/  FSETP.NAN.AND P6, PT, R42, R42, PT ;  /* 0x0000002a2a00720b */ /* 0x000fc60003fc8000 */
[----:B------:R-:W-:Y:S04]  /*3b90*/  @!P4 STS [R6+0x40], R4 ;  /* 0x000040040600c388 */ /* 0x000fe80000000800 */
[----:B------:R-:W-:Y:S01]  /*3ba0*/  BAR.SYNC.DEFER_BLOCKING 0x0 ;  /* 0x0000000000007b1d */ /* 0x000fe20000010000 */
[----:B------:R-:W-:Y:S02]  /*3bb0*/  @!P0 FSEL R43, R43, R65, P5 ;  /* 0x000000412b2b8208 */ /* 0x000fe40002800000 */
[----:B------:R-:W-:Y:S02]  /*3bc0*/  @!P2 FSEL R42, R42, R59, P6 ;  /* 0x0000003b2a2aa208 */ /* 0x000fe40003000000 */
[----:B------:R-:W-:Y:S02]  /*3bd0*/  FSETP.GT.AND P2, PT, R43, R64, PT ;  /* 0x000000402b00720b */ /* 0x000fe40003f44000 */
[----:B------:R-:W-:-:S02]  /*3be0*/  FSETP.GT.AND P0, PT, R42, R58, PT ;  /* 0x0000003a2a00720b */ /* 0x000fc40003f04000 */
[----:B------:R-:W-:-:S09]  /*3bf0*/  FSETP.NAN.AND P5, PT, R43, R43, PT ;  /* 0x0000002b2b00720b */ /* 0x000fd20003fa8000 */
[----:B------:R-:W-:Y:S02]  /*3c00*/  @!P2 FSEL R43, R43, R64, P5 ;  /* 0x000000402b2ba208 */ /* 0x000fe40002800000 */
[C---:B------:R-:W-:Y:S02]  /*3c10*/  FSETP.NAN.AND P5, PT, R42.reuse, R42, PT ;  /* 0x0000002a2a00720b */ /* 0x040fe40003fa8000 */
[C---:B------:R-:W-:Y:S01]  /*3c20*/  FSETP.GT.AND P2, PT, R43.reuse, R63, PT ;  /* 0x0000003f2b00720b */ /* 0x040fe20003f44000 */
[----:B------:R-:W0:Y:S01]  /*3c30*/  @!P3 LDS R8, [R14.X4] ;  /* 0x000000000e08b984 */ /* 0x000e220000004800 */
[----:B------:R-:W-:Y:S02]  /*3c40*/  @!P0 FSEL R42, R42, R58, P5 ;  /* 0x0000003a2a2a8208 */ /* 0x000fe40002800000 */
[----:B------:R-:W-:Y:S02]  /*3c50*/  FSETP.NAN.AND P0, PT, R43, R43, PT ;  /* 0x0000002b2b00720b */ /* 0x000fe40003f08000 */
[----:B------:R-:W-:-:S07]  /*3c60*/  FSETP.GT.AND P5, PT, R42, R57, PT ;  /* 0x000000392a00720b */ /* 0x000fce0003fa4000 */
[----:B------:R-:W-:Y:S02]  /*3c70*/  @!P2 FSEL R43, R43, R63, P0 ;  /* 0x0000003f2b2ba208 */ /* 0x000fe40000000000 */
[----:B------:R-:W-:-:S03]  /*3c80*/  FSETP.NAN.AND P0, PT, R42, R42, PT ;  /* 0x0000002a2a00720b */ /* 0x000fc60003f08000 */
[----:B------:R-:W1:Y:S01]  /*3c90*/  SHFL.BFLY PT, R0, R43, 0x10, 0x1f ;  /* 0x0e001f002b007f89 */ /* 0x000e6200000e0000 */
[----:B------:R-:W-:Y:S02]  /*3ca0*/  @!P5 FSEL R42, R42, R57, P0 ;  /* 0x000000392a2ad208 */ /* 0x000fe40000000000 */
[C---:B------:R-:W-:Y:S02]  /*3cb0*/  FSETP.NAN.AND P5, PT, R43.reuse, R43, PT ;  /* 0x0000002b2b00720b */ /* 0x040fe40003fa8000 */
[----:B------:R-:W-:Y:S01]  /*3cc0*/  FSETP.NAN.AND P0, PT, R42, R42, PT ;  /* 0x0000002a2a00720b */ /* 0x000fe20003f08000 */
[----:B------:R-:W2:Y:S04]  /*3cd0*/  SHFL.BFLY PT, R7, R42, 0x10, 0x1f ;  /* 0x0e001f002a077f89 */ /* 0x000ea800000e0000 */
[----:B0-----:R-:W0:Y:S01]  /*3ce0*/  SHFL.BFLY PT, R5, R8, 0x8, 0x1f ;  /* 0x0d001f0008057f89 */ /* 0x001e2200000e0000 */
[----:B-1----:R-:W-:-:S05]  /*3cf0*/  FSETP.GT.AND P2, PT, R43, R0, PT ;  /* 0x000000002b00720b */ /* 0x002fca0003f44000 */
[----:B------:R-:W-:Y:S02]  /*3d00*/  @!P5 FSEL R43, R43, R0, P2 ;  /* 0x000000002b2bd208 */ /* 0x000fe40001000000 */
[----:B--2---:R-:W-:-:S03]  /*3d10*/  FSETP.GT.AND P2, PT, R42, R7, PT ;  /* 0x000000072a00720b */ /* 0x004fc60003f44000 */
[----:B------:R-:W1:Y:S01]  /*3d20*/  SHFL.BFLY PT, R4, R43, 0x8, 0x1f ;  /* 0x0d001f002b047f89 */ /* 0x000e6200000e0000 */
[----:B------:R-:W-:Y:S02]  /*3d30*/  @!P0 FSEL R42, R42, R7, P2 ;  /* 0x000000072a2a8208 */ /* 0x000fe40001000000 */
[----:B------:R-:W-:-:S03]  /*3d40*/  FSETP.NAN.AND P0, PT, R8, R8, PT ;  /* 0x000000080800720b */ /* 0x000fc60003f08000 */
[----:B------:R-:W2:Y:S01]  /*3d50*/  SHFL.BFLY PT, R7, R42, 0x8, 0x1f ;  /* 0x0d001f002a077f89 */ /* 0x000ea200000e0000 */
[----:B0-----:R-:W-:-:S04]  /*3d60*/  FSETP.GEU.AND P5, PT, R8, R5, PT ;  /* 0x000000050800720b */ /* 0x001fc80003fae000 */
[C---:B------:R-:W-:Y:S02]  /*3d70*/  FSEL R5, R8.reuse, R5, !P5 ;  /* 0x0000000508057208 */ /* 0x040fe40006800000 */
[C---:B------:R-:W-:Y:S02]  /*3d80*/  FSETP.NAN.AND P5, PT, R43.reuse, R43, PT ;  /* 0x0000002b2b00720b */ /* 0x040fe40003fa8000 */
[----:B------:R-:W-:Y:S02]  /*3d90*/  FSEL R5, R8, R5, P0 ;  /* 0x0000000508057208 */ /* 0x000fe40000000000 */
[----:B-1----:R-:W-:-:S03]  /*3da0*/  FSETP.GT.AND P2, PT, R43, R4, PT ;  /* 0x000000042b00720b */ /* 0x002fc60003f44000 */
[----:B------:R-:W0:Y:S01]  /*3db0*/  SHFL.BFLY PT, R0, R5, 0x4, 0x1f ;  /* 0x0c801f0005007f89 */ /* 0x000e2200000e0000 */
[----:B--2---:R-:W-:-:S09]  /*3dc0*/  FSETP.GT.AND P0, PT, R42, R7, PT ;  /* 0x000000072a00720b */ /* 0x004fd20003f04000 */
[----:B------:R-:W-:Y:S02]  /*3dd0*/  @!P2 FSEL R43, R43, R4, P5 ;  /* 0x000000042b2ba208 */ /* 0x000fe40002800000 */
[----:B------:R-:W-:-:S03]  /*3de0*/  FSETP.NAN.AND P2, PT, R42, R42, PT ;  /* 0x0000002a2a00720b */ /* 0x000fc60003f48000 */
[----:B------:R-:W1:Y:S01]  /*3df0*/  SHFL.BFLY PT, R4, R43, 0x4, 0x1f ;  /* 0x0c801f002b047f89 */ /* 0x000e6200000e0000 */
[----:B------:R-:W-:Y:S02]  /*3e00*/  @!P0 FSEL R42, R42, R7, P2 ;  /* 0x000000072a2a8208 */ /* 0x000fe40001000000 */
[----:B------:R-:W-:-:S03]  /*3e10*/  FSETP.NAN.AND P0, PT, R5, R5, PT ;  /* 0x000000050500720b */ /* 0x000fc60003f08000 */
[----:B------:R-:W2:Y:S01]  /*3e20*/  SHFL.BFLY PT, R7, R42, 0x4, 0x1f ;  /* 0x0c801f002a077f89 */ /* 0x000ea200000e0000 */
[----:B0-----:R-:W-:-:S13]  /*3e30*/  FSETP.GEU.AND P5, PT, R5, R0, PT ;  /* 0x000000000500720b */ /* 0x001fda0003fae000 */
[----:B------:R-:W-:Y:S02]  /*3e40*/  @P5 FSEL R5, R5, R0, P0 ;  /* 0x0000000005055208 */ /* 0x000fe40000000000 */
[C---:B-1----:R-:W-:Y:S02]  /*3e50*/  FSETP.GT.AND P2, PT, R43.reuse, R4, PT ;  /* 0x000000042b00720b */ /* 0x042fe40003f44000 */
[----:B------:R-:W-:Y:S01]  /*3e60*/  FSETP.NAN.AND P5, PT, R43, R43, PT ;  /* 0x0000002b2b00720b */ /* 0x000fe20003fa8000 */
[----:B------:R-:W0:Y:S01]  /*3e70*/  SHFL.BFLY PT, R0, R5, 0x2, 0x1f ;  /* 0x0c401f0005007f89 */ /* 0x000e2200000e0000 */
[----:B--2---:R-:W-:-:S09]  /*3e80*/  FSETP.GT.AND P0, PT, R42, R7, PT ;  /* 0x000000072a00720b */ /* 0x004fd20003f04000 */
[----:B------:R-:W-:Y:S02]  /*3e90*/  @!P2 FSEL R43, R43, R4, P5 ;  /* 0x000000042b2ba208 */ /* 0x000fe40002800000 */
[----:B------:R-:W-:-:S03]  /*3ea0*/  FSETP.NAN.AND P2, PT, R42, R42, PT ;  /* 0x0000002a2a00720b */ /* 0x000fc60003f48000 */
[----:B------:R-:W1:Y:S01]  /*3eb0*/  SHFL.BFLY PT, R4, R43, 0x2, 0x1f ;  /* 0x0c401f002b047f89 */ /* 0x000e6200000e0000 */
[----:B------:R-:W-:Y:S02]  /*3ec0*/  @!P0 FSEL R42, R42, R7, P2 ;  /* 0x000000072a2a8208 */ /* 0x000fe40001000000 */
[C---:B------:R-:W-:Y:S02]  /*3ed0*/  FSETP.NAN.AND P0, PT, R5.reuse, R5, PT ;  /* 0x000000050500720b */ /* 0x040fe40003f08000 */
[----:B------:R-:W-:Y:S01]  /*3ee0*/  FSETP.NAN.AND P6, PT, R42, R42, PT ;  /* 0x0000002a2a00720b */ /* 0x000fe20003fc8000 */
        /* <DEDUP_REMOVED lines=8> */
[----:B------:R-:W-:-:S04]  /*3f70*/  LOP3.LUT P0, RZ, R14, 0xf, RZ, 0xc0, !PT ;  /* 0x0000000f0eff7812 */ /* 0x000fc8000780c0ff */
[----:B------:R-:W-:Y:S02]  /*3f80*/  ISETP.LT.AND P0, PT, R14, 0x20, !P0 ;  /* 0x000000200e00780c */ /* 0x000fe40004701270 */
[----:B------:R-:W-:Y:S02]  /*3f90*/  @!P2 FSEL R42, R42, R7, P6 ;  /* 0x000000072a2aa208 */ /* 0x000fe40003000000 */
[----:B------:R-:W-:Y:S02]  /*3fa0*/  FSETP.NAN.AND P2, PT, R5, R5, PT ;  /* 0x000000050500720b */ /* 0x000fe40003f48000 */
[----:B------:R-:W-:Y:S01]  /*3fb0*/  FSETP.NAN.AND P6, PT, R43, R43, PT ;  /* 0x0000002b2b00720b */ /* 0x000fe20003fc8000 */
[----:B------:R-:W1:Y:S01]  /*3fc0*/  SHFL.BFLY PT, R7, R42, 0x1, 0x1f ;  /* 0x0c201f002a077f89 */ /* 0x000e6200000e0000 */
[----:B0-----:R-:W-:-:S13]  /*3fd0*/  FSETP.GEU.AND P5, PT, R5, R0, PT ;  /* 0x000000000500720b */ /* 0x001fda0003fae000 */
[----:B------:R-:W-:Y:S02]  /*3fe0*/  @P5 SEL R5, R5, R0, P2 ;  /* 0x0000000005055207 */ /* 0x000fe40001000000 */
[----:B------:R-:W0:Y:S04]  /*3ff0*/  SHFL.BFLY PT, R0, R43, 0x1, 0x1f ;  /* 0x0c201f002b007f89 */ /* 0x000e2800000e0000 */
[----:B------:R-:W-:Y:S04]  /*4000*/  @P0 STS [R14.X4], R5 ;  /* 0x000000050e000388 */ /* 0x000fe80000004800 */
[----:B------:R-:W-:Y:S01]  /*4010*/  BAR.SYNC.DEFER_BLOCKING 0x0 ;  /* 0x0000000000007b1d */ /* 0x000fe20000010000 */
[----:B-1----:R-:W-:-:S02]  /*4020*/  FSETP.GT.AND P2, PT, R42, R7, PT ;  /* 0x000000072a00720b */ /* 0x002fc40003f44000 */
[----:B0-----:R-:W-:-:S03]  /*4030*/  FSETP.GT.AND P5, PT, R43, R0, PT ;  /* 0x000000002b00720b */ /* 0x001fc60003fa4000 */
[----:B------:R-:W-:Y:S04]  /*4040*/  LDS R8, [RZ] ;  /* 0x00000000ff087984 */ /* 0x000fe80000000800 */
[----:B------:R-:W0:Y:S06]  /*4050*/  LDS R9, [0x40] ;  /* 0x00004000ff097984 */ /* 0x000e2c0000000800 */
[----:B------:R-:W-:-:S02]  /*4060*/  @!P5 SEL R43, R43, R0, P6 ;  /* 0x000000002b2bd207 */ /* 0x000fc40003000000 */
[----:B------:R-:W-:Y:S01]  /*4070*/  LOP3.LUT R0, R14, 0x1, RZ, 0xc0, !PT ;  /* 0x000000010e007812 */ /* 0x000fe200078ec0ff */
[----:B------:R-:W-:Y:S01]  /*4080*/  BAR.SYNC.DEFER_BLOCKING 0x0 ;  /* 0x0000000000007b1d */ /* 0x000fe20000010000 */
[----:B------:R-:W-:-:S04]  /*4090*/  FSETP.NAN.AND P5, PT, R42, R42, PT ;  /* 0x0000002a2a00720b */ /* 0x000fc80003fa8000 */
[----:B------:R-:W-:Y:S01]  /*40a0*/  @!P2 SEL R42, R42, R7, P5 ;  /* 0x000000072a2aa207 */ /* 0x000fe20002800000 */
[----:B0-----:R-:W-:Y:S04]  /*40b0*/  STS.64 [RZ], R8 ;  /* 0x00000008ff007388 */ /* 0x001fe80000000a00 */
[----:B------:R-:W-:Y:S06]  /*40c0*/  BAR.SYNC.DEFER_BLOCKING 0x0 ;  /* 0x0000000000007b1d */ /* 0x000fec0000010000 */
[----:B------:R-:W-:Y:S04]  /*40d0*/  LDS R4, [R0.X4] ;  /* 0x0000000000047984 */ /* 0x000fe80000004800 */
[----:B------:R-:W-:Y:S06]  /*40e0*/  BAR.SYNC.DEFER_BLOCKING 0x0 ;  /* 0x0000000000007b1d */ /* 0x000fec0000010000 */
[----:B------:R-:W-:Y:S04]  /*40f0*/  @!P4 STS [R6], R43 ;  /* 0x0000002b0600c388 */ /* 0x000fe80000000800 */
[----:B------:R-:W-:Y:S04]  /*4100*/  @!P4 STS [R6+0x40], R42 ;  /* 0x0000402a0600c388 */ /* 0x000fe80000000800 */
[----:B------:R-:W-:Y:S06]  /*4110*/  BAR.SYNC.DEFER_BLOCKING 0x0 ;  /* 0x0000000000007b1d */ /* 0x000fec0000010000 */
[----:B------:R-:W0:Y:S04]  /*4120*/  @!P3 LDS R10, [R14.X4] ;  /* 0x000000000e0ab984 */ /* 0x000e280000004800 */
[----:B0-----:R-:W0:Y:S01]  /*4130*/  SHFL.BFLY PT, R5, R10, 0x8, 0x1f ;  /* 0x0d001f000a057f89 */ /* 0x001e2200000e0000 */
[----:B------:R-:W-:-:S02]  /*4140*/  FSETP.NAN.AND P3, PT, R10, R10, PT ;  /* 0x0000000a0a00720b */ /* 0x000fc40003f68000 */
[----:B0-----:R-:W-:-:S04]  /*4150*/  FSETP.GT.AND P2, PT, R10, R5, PT ;  /* 0x000000050a00720b */ /* 0x001fc80003f44000 */
[----:B------:R-:W-:-:S04]  /*4160*/  FSEL R5, R10, R5, P2 ;  /* 0x000000050a057208 */ /* 0x000fc80001000000 */
[----:B------:R-:W-:-:S04]  /*4170*/  FSEL R5, R10, R5, P3 ;  /* 0x000000050a057208 */ /* 0x000fc80001800000 */
[C---:B------:R-:W-:Y:S01]  /*4180*/  FSETP.NAN.AND P3, PT, R5.reuse, R5, PT ;  /* 0x000000050500720b */ /* 0x040fe20003f68000 */
[----:B------:R-:W0:Y:S02]  /*4190*/  SHFL.BFLY PT, R12, R5, 0x4, 0x1f ;  /* 0x0c801f00050c7f89 */ /* 0x000e2400000e0000 */
[----:B0-----:R-:W-:-:S13]  /*41a0*/  FSETP.GT.AND P2, PT, R5, R12, PT ;  /* 0x0000000c0500720b */ /* 0x001fda0003f44000 */
[----:B------:R-:W-:-:S04]  /*41b0*/  @!P2 FSEL R5, R5, R12, P3 ;  /* 0x0000000c0505a208 */ /* 0x000fc80001800000 */
[C---:B------:R-:W-:Y:S01]  /*41c0*/  FSETP.NAN.AND P3, PT, R5.reuse, R5, PT ;  /* 0x000000050500720b */ /* 0x040fe20003f68000 */
[----:B------:R-:W0:Y:S02]  /*41d0*/  SHFL.BFLY PT, R6, R5, 0x2, 0x1f ;  /* 0x0c401f0005067f89 */ /* 0x000e2400000e0000 */
[----:B0-----:R-:W-:-:S13]  /*41e0*/  FSETP.GT.AND P2, PT, R5, R6, PT ;  /* 0x000000060500720b */ /* 0x001fda0003f44000 */
[----:B------:R-:W-:-:S04]  /*41f0*/  @!P2 FSEL R5, R5, R6, P3 ;  /* 0x000000060505a208 */ /* 0x000fc80001800000 */
[C---:B------:R-:W-:Y:S01]  /*4200*/  FSETP.NAN.AND P3, PT, R5.reuse, R5, PT ;  /* 0x000000050500720b */ /* 0x040fe20003f68000 */
[----:B------:R-:W0:Y:S02]  /*4210*/  SHFL.BFLY PT, R6, R5, 0x1, 0x1f ;  /* 0x0c201f0005067f89 */ /* 0x000e2400000e0000 */
[----:B0-----:R-:W-:-:S13]  /*4220*/  FSETP.GT.AND P2, PT, R5, R6, PT ;  /* 0x000000060500720b */ /* 0x001fda0003f44000 */
[----:B------:R-:W-:Y:S02]  /*4230*/  @!P2 SEL R5, R5, R6, P3 ;  /* 0x000000060505a207 */ /* 0x000fe40001800000 */
[----:B------:R-:W-:-:S03]  /*4240*/  FSETP.GE.AND P2, PT, R9, RZ, PT ;  /* 0x000000ff0900720b */ /* 0x000fc60003f46000 */
[----:B------:R-:W-:Y:S04]  /*4250*/  @P0 STS [R14.X4], R5 ;  /* 0x000000050e000388 */ /* 0x000fe80000004800 */
[----:B------:R-:W-:Y:S01]  /*4260*/  BAR.SYNC.DEFER_BLOCKING 0x0 ;  /* 0x0000000000007b1d */ /* 0x000fe20000010000 */
[C---:B------:R-:W-:Y:S02]  /*4270*/  FSETP.GE.AND P0, PT, R8.reuse, RZ, PT ;  /* 0x000000ff0800720b */ /* 0x040fe40003f06000 */
[----:B------:R-:W-:Y:S02]  /*4280*/  FSEL R9, R9, RZ, !P2 ;  /* 0x000000ff09097208 */ /* 0x000fe40005000000 */
[----:B------:R-:W-:-:S03]  /*4290*/  FSEL R8, R8, RZ, !P0 ;  /* 0x000000ff08087208 */ /* 0x000fc60004000000 */
[----:B------:R-:W-:Y:S02]  /*42a0*/  FADD R9, RZ, -R9 ;  /* 0x80000009ff097221 */ /* 0x000fe40000000000 */
[----:B------:R-:W-:-:S03]  /*42b0*/  FADD R8, RZ, -R8 ;  /* 0x80000008ff087221 */ /* 0x000fc60000000000 */
[----:B------:R-:W-:Y:S02]  /*42c0*/  FSETP.NAN.AND P4, PT, R9, R9, PT ;  /* 0x000000090900720b */ /* 0x000fe40003f88000 */
[----:B------:R-:W-:Y:S01]  /*42d0*/  FSETP.NAN.AND P3, PT, R8, R8, PT ;  /* 0x000000080800720b */ /* 0x000fe20003f68000 */
[----:B------:R-:W0:Y:S04]  /*42e0*/  LDS R6, [RZ] ;  /* 0x00000000ff067984 */ /* 0x000e280000000800 */
[----:B------:R-:W1:Y:S04]  /*42f0*/  LDS R7, [0x40] ;  /* 0x00004000ff077984 */ /* 0x000e680000000800 */
[----:B------:R-:W-:Y:S01]  /*4300*/  BAR.SYNC.DEFER_BLOCKING 0x0 ;  /* 0x0000000000007b1d */ /* 0x000fe20000010000 */
[----:B0-----:R-:W-:-:S05]  /*4310*/  FSETP.GTU.AND P0, PT, R6, RZ, PT ;  /* 0x000000ff0600720b */ /* 0x001fca0003f0c000 */
[----:B-1----:R0:W-:Y:S01]  /*4320*/  STS.64 [RZ], R6 ;  /* 0x00000006ff007388 */ /* 0x0021e20000000a00 */
[----:B------:R-:W-:-:S03]  /*4330*/  FSEL R5, R6, RZ, P0 ;  /* 0x000000ff06057208 */ /* 0x000fc60000000000 */
[----:B------:R-:W-:Y:S01]  /*4340*/  BAR.SYNC.DEFER_BLOCKING 0x0 ;  /* 0x0000000000007b1d */ /* 0x000fe20000010000 */
[C---:B------:R-:W-:Y:S02]  /*4350*/  FSETP.GTU.AND P2, PT, R7.reuse, RZ, PT ;  /* 0x000000ff0700720b */ /* 0x040fe40003f4c000 */
[CC--:B------:R-:W-:Y:S02]  /*4360*/  FSETP.GT.AND P0, PT, R8.reuse, R5.reuse, PT ;  /* 0x000000050800720b */ /* 0x0c0fe40003f04000 */
[----:B------:R-:W-:Y:S02]  /*4370*/  FSEL R10, R7, RZ, P2 ;  /* 0x000000ff070a7208 */ /* 0x000fe40001000000 */
[----:B------:R-:W-:Y:S02]  /*4380*/  @!P3 FSEL R8, R8, R5, P0 ;  /* 0x000000050808b208 */ /* 0x000fe40000000000 */
[CC--:B------:R-:W-:Y:S02]  /*4390*/  FSETP.GT.AND P2, PT, R9.reuse, R10.reuse, PT ;  /* 0x0000000a0900720b */ /* 0x0c0fe40003f44000 */
[----:B0-----:R-:W-:Y:S01]  /*43a0*/  MOV R6, 0x2 ;  /* 0x0000000200067802 */ /* 0x001fe20000000f00 */
[----:B------:R-:W-:Y:S01]  /*43b0*/  FMUL R8, R8, 0.0078740157186985015869 ;  /* 0x3c01020408087820 */ /* 0x000fe20000400000 */
[----:B------:R-:W-:Y:S01]  /*43c0*/  @!P4 FSEL R9, R9, R10, P2 ;  /* 0x0000000a0909c208 */ /* 0x000fe20001000000 */
[----:B------:R-:W-:-:S03]  /*43d0*/  IMAD.MOV.U32 R10, RZ, RZ, 0x3f800000 ;  /* 0x3f800000ff0a7424 */ /* 0x000fc600078e00ff */
[C---:B------:R-:W-:Y:S01]  /*43e0*/  FSETP.GT.AND P0, PT, R8.reuse, 9.9999997473787516356e-06, PT ;  /* 0x3727c5ac0800780b */ /* 0x040fe20003f04000 */
[----:B------:R-:W-:Y:S01]  /*43f0*/  FMUL R9, R9, 0.0078740157186985015869 ;  /* 0x3c01020409097820 */ /* 0x000fe20000400000 */
[----:B------:R-:W-:-:S04]  /*4400*/  FSETP.NAN.AND P2, PT, R8, R8, PT ;  /* 0x000000080800720b */ /* 0x000fc80003f48000 */
[C---:B------:R-:W-:Y:S01]  /*4410*/  FSETP.GT.AND P3, PT, R9.reuse, 9.9999997473787516356e-06, PT ;  /* 0x3727c5ac0900780b */ /* 0x040fe20003f64000 */
[----:B------:R-:W0:Y:S06]  /*4420*/  LDS R5, [R0.X4] ;  /* 0x0000000000057984 */ /* 0x000e2c0000004800 */
[----:B------:R-:W-:Y:S02]  /*4430*/  @!P0 FSEL R8, R8, 9.9999997473787516356e-06, P2 ;  /* 0x3727c5ac08088808 */ /* 0x000fe40001000000 */
[----:B------:R-:W-:Y:S02]  /*4440*/  FSETP.NAN.AND P0, PT, R9, R9, PT ;  /* 0x000000090900720b */ /* 0x000fe40003f08000 */
[----:B------:R-:W-:-:S02]  /*4450*/  FSETP.GT.AND P2, PT, |R8|, 8.50705917302346158658e+37, PT ;  /* 0x7e8000000800780b */ /* 0x000fc40003f44200 */
[----:B------:R-:W-:Y:S02]  /*4460*/  @!P3 FSEL R9, R9, 9.9999997473787516356e-06, P0 ;  /* 0x3727c5ac0909b808 */ /* 0x000fe40000000000 */
[----:B------:R-:W-:Y:S02]  /*4470*/  LOP3.LUT P0, RZ, R14, 0x1fe, RZ, 0xc0, !PT ;  /* 0x000001fe0eff7812 */ /* 0x000fe4000780c0ff */
[C---:B------:R-:W-:Y:S02]  /*4480*/  FSETP.GT.AND P3, PT, |R9|.reuse, 8.50705917302346158658e+37, PT ;  /* 0x7e8000000900780b */ /* 0x040fe40003f64200 */
[C---:B------:R-:W-:Y:S02]  /*4490*/  FSETP.GEU.AND P4, PT, |R8|.reuse, 1.175494350822287508e-38, PT ;  /* 0x008000000800780b */ /* 0x040fe40003f8e200 */
[----:B------:R-:W-:Y:S02]  /*44a0*/  FSETP.GEU.AND P5, PT, |R9|, 1.175494350822287508e-38, PT ;  /* 0x008000000900780b */ /* 0x000fe40003fae200 */
[----:B------:R-:W-:Y:S01]  /*44b0*/  ISETP.LT.AND P0, PT, R3, 0x200, !P0 ;  /* 0x000002000300780c */ /* 0x000fe20004701270 */
[----:B------:R-:W-:Y:S01]  /*44c0*/  @P2 FMUL R8, R8, 0.25 ;  /* 0x3e80000008082820 */ /* 0x000fe20000400000 */
[----:B------:R-:W-:-:S02]  /*44d0*/  FSEL R11, R10, 0.25, !P2 ;  /* 0x3e8000000a0b7808 */ /* 0x000fc40005000000 */
[----:B------:R-:W-:-:S03]  /*44e0*/  FSEL R10, R10, 0.25, !P3 ;  /* 0x3e8000000a0a7808 */ /* 0x000fc60005800000 */
[----:B------:R-:W-:Y:S02]  /*44f0*/  @P3 FMUL R9, R9, 0.25 ;  /* 0x3e80000009093820 */ /* 0x000fe40000400000 */
[----:B------:R-:W-:Y:S01]  /*4500*/  @!P4 FMUL R8, R8, 16777216 ;  /* 0x4b8000000808c820 */ /* 0x000fe20000400000 */
[----:B------:R-:W-:Y:S01]  /*4510*/  @!P4 FMUL R11, R11, 16777216 ;  /* 0x4b8000000b0bc820 */ /* 0x000fe20000400000 */
[----:B------:R-:W-:Y:S01]  /*4520*/  @!P5 FMUL R9, R9, 16777216 ;  /* 0x4b8000000909d820 */ /* 0x000fe20000400000 */
[----:B------:R-:W-:-:S03]  /*4530*/  @!P5 FMUL R10, R10, 16777216 ;  /* 0x4b8000000a0ad820 */ /* 0x000fc60000400000 */
[----:B------:R-:W1:Y:S01]  /*4540*/  MUFU.RCP R8, R8 ;  /* 0x0000000800087308 */ /* 0x000e620000001000 */
[----:B0-----:R-:W-:Y:S01]  /*4550*/  F2FP.BF16.PACK_AB R0, R5, R4 ;  /* 0x000000040500723e */ /* 0x001fe200000010ff */
[----:B------:R-:W-:-:S03]  /*4560*/  IMAD.WIDE R4, R3, R6, c[0x0][0x190] ;  /* 0x0000640003047625 */ /* 0x000fc600078e0206 */
[----:B------:R-:W-:Y:S01]  /*4570*/  PRMT R12, R0, 0x7632, R12 ;  /* 0x00007632000c7816 */ /* 0x000fe2000000000c */
[----:B------:R-:W-:Y:S01]  /*4580*/  IMAD.WIDE R6, R3, R6, c[0x0][0x198] ;  /* 0x0000660003067625 */ /* 0x000fe200078e0206 */
[----:B------:R0:W-:Y:S01]  /*4590*/  @P0 STG.E.U16 [R4.64], R0 ;  /* 0x0000000004000986 */ /* 0x0001e2000c101504 */
[----:B------:R-:W2:Y:S01]  /*45a0*/  MUFU.RCP R9, R9 ;  /* 0x0000000900097308 */ /* 0x000ea20000001000 */
[----:B------:R-:W-:Y:S02]  /*45b0*/  LOP3.LUT R3, R14, 0x100, RZ, 0xc0, !PT ;  /* 0x000001000e037812 */ /* 0x000fe400078ec0ff */
[----:B------:R0:W-:Y:S02]  /*45c0*/  @P0 STG.E.U16 [R6.64], R12 ;  /* 0x0000000c06000986 */ /* 0x0001e4000c101504 */
[----:B------:R-:W-:Y:S01]  /*45d0*/  SHF.R.U32.HI R3, RZ, 0x5, R3 ;  /* 0x00000005ff037819 */ /* 0x000fe20000011603 */
[----:B-1----:R-:W-:Y:S01]  /*45e0*/  FMUL R8, R8, R11 ;  /* 0x0000000b08087220 */ /* 0x002fe20000400000 */
[----:B------:R-:W-:Y:S01]  /*45f0*/  BAR.SYNC.DEFER_BLOCKING 0x0 ;  /* 0x0000000000007b1d */ /* 0x000fe20000010000 */
[----:B--2---:R-:W-:-:S05]  /*4600*/  FMUL R9, R9, R10 ;  /* 0x0000000a09097220 */ /* 0x004fca0000400000 */
[----:B------:R0:W-:Y:S04]  /*4610*/  STS [RZ], R8 ;  /* 0x00000008ff007388 */ /* 0x0001e80000000800 */
[----:B------:R0:W-:Y:S04]  /*4620*/  STS [0x8], R9 ;  /* 0x00000809ff007388 */ /* 0x0001e80000000800 */
[----:B------:R-:W-:Y:S06]  /*4630*/  BAR.SYNC.DEFER_BLOCKING 0x0 ;  /* 0x0000000000007b1d */ /* 0x000fec0000010000 */
[----:B0-----:R-:W1:Y:S02]  /*4640*/  LDS R3, [R3] ;  /* 0x0000000003037984 */ /* 0x001e640000000800 */
.L_x_95:
[----:B------:R-:W-:Y:S01]  /*4650*/  IADD3 R0, R2, R21, RZ ;  /* 0x0000001502007210 */ /* 0x000fe20007ffe0ff */
[----:B------:R-:W-:Y:S01]  /*4660*/  IMAD.MOV.U32 R23, RZ, RZ, 0x4 ;  /* 0x00000004ff177424 */ /* 0x000fe200078e00ff */
[----:B------:R-:W-:Y:S01]  /*4670*/  CS2R R16, SRZ ;  /* 0x0000000000107805 */ /* 0x000fe2000001ff00 */
[----:B------:R-:W-:Y:S01]  /*4680*/  CS2R R18, SRZ ;  /* 0x0000000000127805 */ /* 0x000fe2000001ff00 */
[----:B------:R-:W-:-:S05]  /*4690*/  IADD3 R22, R0, 0x1000, RZ ;  /* 0x0000100000167810 */ /* 0x000fca0007ffe0ff */
[----:B0-----:R-:W-:-:S05]  /*46a0*/  IMAD.WIDE R4, R22, R23, c[0x0][0x188] ;  /* 0x0000620016047625 */ /* 0x001fca00078e0217 */
[----:B------:R0:W2:Y:S01]  /*46b0*/  @!P1 LDG.E.EF.128 R16, [R4.64] ;  /* 0x0000000404109981 */ /* 0x0000a2000c0e1d00 */
[----:B------:R-:W-:Y:S01]  /*46c0*/  IADD3 R24, R0, 0x1004, RZ ;  /* 0x0000100400187810 */ /* 0x000fe20007ffe0ff */
[----:B------:R-:W-:Y:S01]  /*46d0*/  CS2R R12, SRZ ;  /* 0x00000000000c7805 */ /* 0x000fe2000001ff00 */
[----:B------:R-:W-:Y:S01]  /*46e0*/  CS2R R14, SRZ ;  /* 0x00000000000e7805 */ /* 0x000fe2000001ff00 */
[----:B------:R-:W-:Y:S02]  /*46f0*/  CS2R R8, SRZ ;  /* 0x0000000000087805 */ /* 0x000fe4000001ff00 */
[----:B------:R-:W-:-:S05]  /*4700*/  IMAD.WIDE R24, R24, R23, c[0x0][0x188] ;  /* 0x0000620018187625 */ /* 0x000fca00078e0217 */
[----:B------:R3:W4:Y:S01]  /*4710*/  @!P1 LDG.E.EF.128 R12, [R24.64] ;  /* 0x00000004180c9981 */ /* 0x000722000c0e1d00 */
[C---:B------:R-:W-:Y:S01]  /*4720*/  IADD3 R26, R0.reuse, 0x1008, RZ ;  /* 0x00001008001a7810 */ /* 0x040fe20007ffe0ff */
[----:B------:R-:W-:Y:S01]  /*4730*/  CS2R R10, SRZ ;  /* 0x00000000000a7805 */ /* 0x000fe2000001ff00 */
[----:B------:R-:W-:Y:S01]  /*4740*/  IADD3 R0, R0, 0x100c, RZ ;  /* 0x0000100c00007810 */ /* 0x000fe20007ffe0ff */
[----:B0-----:R-:W-:Y:S01]  /*4750*/  CS2R R4, SRZ ;  /* 0x0000000000047805 */ /* 0x001fe2000001ff00 */
[----:B------:R-:W-:Y:S01]  /*4760*/  CS2R R6, SRZ ;  /* 0x0000000000067805 */ /* 0x000fe2000001ff00 */
[----:B------:R-:W-:-:S04]  /*4770*/  IMAD.WIDE R26, R26, R23, c[0x0][0x188] ;  /* 0x000062001a1a7625 */ /* 0x000fc800078e0217 */
[----:B---3--:R-:W-:Y:S01]  /*4780*/  IMAD.WIDE R24, R0, R23, c[0x0][0x188] ;  /* 0x0000620000187625 */ /* 0x008fe200078e0217 */
[----:B------:R0:W5:Y:S04]  /*4790*/  @!P1 LDG.E.EF.128 R8, [R26.64] ;  /* 0x000000041a089981 */ /* 0x000168000c0e1d00 */
[----:B------:R3:W5:Y:S01]  /*47a0*/  @!P1 LDG.E.EF.128 R4, [R24.64] ;  /* 0x0000000418049981 */ /* 0x000762000c0e1d00 */
[----:B------:R-:W-:Y:S01]  /*47b0*/  BSSY B0, `(.L_x_50) ;  /* 0x0000035000007945 */ /* 0x000fe20003800000 */
[----:B--2---:R-:W-:Y:S01]  /*47c0*/  FMUL R23, R16, R16 ;  /* 0x0000001010177220 */ /* 0x004fe20000400000 */
[----:B------:R-:W-:-:S03]  /*47d0*/  FMUL R0, R17, R17 ;  /* 0x0000001111007220 */ /* 0x000fc60000400000 */
[----:B------:R-:W-:Y:S01]  /*47e0*/  FMUL R23, R23, R16 ;  /* 0x0000001017177220 */ /* 0x000fe20000400000 */
[----:B------:R-:W-:-:S03]  /*47f0*/  FMUL R0, R0, R17 ;  /* 0x0000001100007220 */ /* 0x000fc60000400000 */
[----:B------:R-:W-:Y:S01]  /*4800*/  FFMA R23, R23, 0.044714998453855514526, R16 ;  /* 0x3d37271317177823 */ /* 0x000fe20000000010 */
[----:B0-----:R-:W-:-:S03]  /*4810*/  FFMA R26, R0, 0.044714998453855514526, R17 ;  /* 0x3d372713001a7823 */ /* 0x001fc60000000011 */
[----:B------:R-:W-:Y:S01]  /*4820*/  FMUL R29, R23, 0.79788458347320556641 ;  /* 0x3f4c422a171d7820 */ /* 0x000fe20000400000 */
[----:B------:R-:W-:-:S03]  /*4830*/  FMUL R31, R26, 0.79788458347320556641 ;  /* 0x3f4c422a1a1f7820 */ /* 0x000fc60000400000 */
[----:B------:R-:W-:-:S05]  /*4840*/  FADD.FTZ R30, |R29|, -RZ ;  /* 0x800000ff1d1e7221 */ /* 0x000fca0000010200 */
[----:B------:R-:W-:-:S13]  /*4850*/  FSETP.GE.AND P2, PT, R30, 0.60000002384185791016, PT ;  /* 0x3f19999a1e00780b */ /* 0x000fda0003f46000 */
[C---:B------:R-:W-:Y:S01]  /*4860*/  @P2 FMUL R23, R30.reuse, 2.8853900432586669922 ;  /* 0x4038aa3b1e172820 */ /* 0x040fe20000400000 */
[----:B---3--:R-:W-:Y:S01]  /*4870*/  @!P2 MOV R24, 0x3c80f082 ;  /* 0x3c80f0820018a802 */ /* 0x008fe20000000f00 */
[----:B------:R-:W-:Y:S01]  /*4880*/  @!P2 FMUL R25, R29, R29 ;  /* 0x0000001d1d19a220 */ /* 0x000fe20000400000 */
[----:B------:R-:W-:Y:S01]  /*4890*/  @P2 IMAD.MOV.U32 R27, RZ, RZ, 0x3f800000 ;  /* 0x3f800000ff1b2424 */ /* 0x000fe200078e00ff */
[----:B------:R-:W-:Y:S02]  /*48a0*/  @P2 FSETP.GE.AND P0, PT, R30, 9.010913848876953125, PT ;  /* 0x41102cb41e00280b */ /* 0x000fe40003f06000 */
[----:B------:R-:W0:Y:S01]  /*48b0*/  @P2 MUFU.EX2 R23, R23 ;  /* 0x0000001700172308 */ /* 0x000e220000000800 */
[----:B------:R-:W-:-:S04]  /*48c0*/  @!P2 FFMA.FTZ R0, R25, R24, -0.052303962409496307373 ;  /* 0xbd563cae1900a423 */ /* 0x000fc80000010018 */
[----:B------:R-:W-:-:S04]  /*48d0*/  @!P2 FFMA.FTZ R0, R25, R0, 0.1331529766321182251 ;  /* 0x3e0859411900a423 */ /* 0x000fc80000010000 */
[----:B------:R-:W-:-:S04]  /*48e0*/  @!P2 FFMA.FTZ R0, R25, R0, -0.33332768082618713379 ;  /* 0xbeaaa9ed1900a423 */ /* 0x000fc80000010000 */
[----:B------:R-:W-:Y:S01]  /*48f0*/  @!P2 FFMA.FTZ R0, R25, R0, RZ ;  /* 0x000000001900a223 */ /* 0x000fe200000100ff */
[----:B0-----:R-:W-:-:S06]  /*4900*/  @P2 FADD R28, R23, 1 ;  /* 0x3f800000171c2421 */ /* 0x001fcc0000000000 */
[----:B------:R-:W0:Y:S02]  /*4910*/  @P2 MUFU.RCP R28, R28 ;  /* 0x0000001c001c2308 */ /* 0x000e240000001000 */
[----:B0-----:R-:W-:Y:S01]  /*4920*/  @P2 FFMA.FTZ R24, R28, -2, R27 ;  /* 0xc00000001c182823 */ /* 0x001fe2000001001b */
[----:B------:R-:W-:Y:S01]  /*4930*/  FADD.FTZ R28, |R31|, -RZ ;  /* 0x800000ff1f1c7221 */ /* 0x000fe20000010200 */
[----:B------:R-:W-:-:S03]  /*4940*/  FMUL R27, R18, R18 ;  /* 0x00000012121b7220 */ /* 0x000fc60000400000 */
[----:B------:R-:W-:Y:S01]  /*4950*/  @P2 FSEL R24, R24, 1, !P0 ;  /* 0x3f80000018182808 */ /* 0x000fe20004000000 */
[----:B------:R-:W-:Y:S01]  /*4960*/  FMUL R27, R27, R18 ;  /* 0x000000121b1b7220 */ /* 0x000fe20000400000 */
[----:B------:R-:W-:Y:S02]  /*4970*/  FSETP.GE.AND P0, PT, R28, 0.60000002384185791016, PT ;  /* 0x3f19999a1c00780b */ /* 0x000fe40003f06000 */
[----:B------:R-:W-:Y:S01]  /*4980*/  @P2 LOP3.LUT R23, R24, 0x80000000, R29, 0xf8, !PT ;  /* 0x8000000018172812 */ /* 0x000fe200078ef81d */
[-C--:B------:R-:W-:Y:S01]  /*4990*/  FMUL R24, R19, R19.reuse ;  /* 0x0000001313187220 */ /* 0x080fe20000400000 */
[----:B------:R-:W-:Y:S01]  /*49a0*/  @!P2 FFMA.FTZ R23, R29, R0, R29 ;  /* 0x000000001d17a223 */ /* 0x000fe2000001001d */
[----:B----4-:R-:W-:Y:S01]  /*49b0*/  FMUL R29, R12, R12 ;  /* 0x0000000c0c1d7220 */ /* 0x010fe20000400000 */
[----:B------:R-:W-:Y:S01]  /*49c0*/  FFMA R27, R27, 0.044714998453855514526, R18 ;  /* 0x3d3727131b1b7823 */ /* 0x000fe20000000012 */
[----:B------:R-:W-:-:S06]  /*49d0*/  FMUL R26, R24, R19 ;  /* 0x00000013181a7220 */ /* 0x000fcc0000400000 */
        /* <DEDUP_REMOVED lines=11> */
.L_x_51:
[----:B------:R-:W-:Y:S01]  /*4a90*/  IMAD.MOV.U32 R0, RZ, RZ, 0x3c80f082 ;  /* 0x3c80f082ff007424 */ /* 0x000fe200078e00ff */
[----:B------:R-:W-:-:S04]  /*4aa0*/  FMUL R25, R31, R31 ;  /* 0x0000001f1f197220 */ /* 0x000fc80000400000 */
[----:B------:R-:W-:-:S04]  /*4ab0*/  FFMA.FTZ R0, R25, R0, -0.052303962409496307373 ;  /* 0xbd563cae19007423 */ /* 0x000fc80000010000 */
[----:B------:R-:W-:-:S04]  /*4ac0*/  FFMA.FTZ R0, R25, R0, 0.1331529766321182251 ;  /* 0x3e08594119007423 */ /* 0x000fc80000010000 */
[----:B------:R-:W-:-:S04]  /*4ad0*/  FFMA.FTZ R0, R25, R0, -0.33332768082618713379 ;  /* 0xbeaaa9ed19007423 */ /* 0x000fc80000010000 */
[----:B------:R-:W-:-:S04]  /*4ae0*/  FFMA.FTZ R0, R25, R0, RZ ;  /* 0x0000000019007223 */ /* 0x000fc800000100ff */
[----:B------:R-:W-:Y:S02]  /*4af0*/  FFMA.FTZ R24, R31, R0, R31 ;  /* 0x000000001f187223 */ /* 0x000fe4000001001f */
.L_x_52:
[----:B------:R-:W-:Y:S05]  /*4b00*/  BSYNC B0 ;  /* 0x0000000000007941 */ /* 0x000fea0003800000 */
.L_x_50:
[----:B------:R-:W-:Y:S01]  /*4b10*/  FMUL R30, R27, 0.79788458347320556641 ;  /* 0x3f4c422a1b1e7820 */ /* 0x000fe20000400000 */
[----:B------:R-:W-:Y:S01]  /*4b20*/  BSSY B0, `(.L_x_53) ;  /* 0x0000018000007945 */ /* 0x000fe20003800000 */
[----:B------:R-:W-:Y:S01]  /*4b30*/  FMUL R29, R29, R12 ;  /* 0x0000000c1d1d7220 */ /* 0x000fe20000400000 */
[----:B------:R-:W-:Y:S01]  /*4b40*/  FFMA R27, R26, 0.044714998453855514526, R19 ;  /* 0x3d3727131a1b7823 */ /* 0x000fe20000000013 */
[----:B------:R-:W-:Y:S01]  /*4b50*/  FADD.FTZ R31, |R30|, -RZ ;  /* 0x800000ff1e1f7221 */ /* 0x000fe20000010200 */
[----:B------:R-:W-:-:S04]  /*4b60*/  FMUL R28, R13, R13 ;  /* 0x0000000d0d1c7220 */ /* 0x000fc80000400000 */
        /* <DEDUP_REMOVED lines=12> */
.L_x_54:
[----:B------:R-:W-:Y:S01]  /*4c30*/  IMAD.MOV.U32 R0, RZ, RZ, 0x3c80f082 ;  /* 0x3c80f082ff007424 */ /* 0x000fe200078e00ff */
[----:B------:R-:W-:-:S04]  /*4c40*/  FMUL R25, R30, R30 ;  /* 0x0000001e1e197220 */ /* 0x000fc80000400000 */
[----:B------:R-:W-:-:S04]  /*4c50*/  FFMA.FTZ R0, R25, R0, -0.052303962409496307373 ;  /* 0xbd563cae19007423 */ /* 0x000fc80000010000 */
[----:B------:R-:W-:-:S04]  /*4c60*/  FFMA.FTZ R0, R25, R0, 0.1331529766321182251 ;  /* 0x3e08594119007423 */ /* 0x000fc80000010000 */
[----:B------:R-:W-:-:S04]  /*4c70*/  FFMA.FTZ R0, R25, R0, -0.33332768082618713379 ;  /* 0xbeaaa9ed19007423 */ /* 0x000fc80000010000 */
[----:B------:R-:W-:-:S04]  /*4c80*/  FFMA.FTZ R0, R25, R0, RZ ;  /* 0x0000000019007223 */ /* 0x000fc800000100ff */
[----:B------:R-:W-:Y:S02]  /*4c90*/  FFMA.FTZ R25, R30, R0, R30 ;  /* 0x000000001e197223 */ /* 0x000fe4000001001e */
.L_x_55:
[----:B------:R-:W-:Y:S05]  /*4ca0*/  BSYNC B0 ;  /* 0x0000000000007941 */ /* 0x000fea0003800000 */
.L_x_53:
        /* <DEDUP_REMOVED lines=18> */
.L_x_57:
[----:B------:R-:W-:Y:S01]  /*4dd0*/  IMAD.MOV.U32 R0, RZ, RZ, 0x3c80f082 ;  /* 0x3c80f082ff007424 */ /* 0x000fe200078e00ff */
[----:B------:R-:W-:-:S04]  /*4de0*/  FMUL R27, R31, R31 ;  /* 0x0000001f1f1b7220 */ /* 0x000fc80000400000 */
[----:B------:R-:W-:-:S04]  /*4df0*/  FFMA.FTZ R0, R27, R0, -0.052303962409496307373 ;  /* 0xbd563cae1b007423 */ /* 0x000fc80000010000 */
[----:B------:R-:W-:-:S04]  /*4e00*/  FFMA.FTZ R0, R27, R0, 0.1331529766321182251 ;  /* 0x3e0859411b007423 */ /* 0x000fc80000010000 */
[----:B------:R-:W-:-:S04]  /*4e10*/  FFMA.FTZ R0, R27, R0, -0.33332768082618713379 ;  /* 0xbeaaa9ed1b007423 */ /* 0x000fc80000010000 */
[----:B------:R-:W-:-:S04]  /*4e20*/  FFMA.FTZ R0, R27, R0, RZ ;  /* 0x000000001b007223 */ /* 0x000fc800000100ff */
[----:B------:R-:W-:Y:S02]  /*4e30*/  FFMA.FTZ R26, R31, R0, R31 ;  /* 0x000000001f1a7223 */ /* 0x000fe4000001001f */
.L_x_58:
[----:B------:R-:W-:Y:S05]  /*4e40*/  BSYNC B0 ;  /* 0x0000000000007941 */ /* 0x000fea0003800000 */
.L_x_56:
        /* <DEDUP_REMOVED lines=18> */
.L_x_60:
[----:B------:R-:W-:Y:S01]  /*4f70*/  IMAD.MOV.U32 R0, RZ, RZ, 0x3c80f082 ;  /* 0x3c80f082ff007424 */ /* 0x000fe200078e00ff */
[----:B------:R-:W-:-:S04]  /*4f80*/  FMUL R27, R32, R32 ;  /* 0x00000020201b7220 */ /* 0x000fc80000400000 */
[----:B------:R-:W-:-:S04]  /*4f90*/  FFMA.FTZ R0, R27, R0, -0.052303962409496307373 ;  /* 0xbd563cae1b007423 */ /* 0x000fc80000010000 */
[----:B------:R-:W-:-:S04]  /*4fa0*/  FFMA.FTZ R0, R27, R0, 0.1331529766321182251 ;  /* 0x3e0859411b007423 */ /* 0x000fc80000010000 */
[----:B------:R-:W-:-:S04]  /*4fb0*/  FFMA.FTZ R0, R27, R0, -0.33332768082618713379 ;  /* 0xbeaaa9ed1b007423 */ /* 0x000fc80000010000 */
[----:B------:R-:W-:-:S04]  /*4fc0*/  FFMA.FTZ R0, R27, R0, RZ ;  /* 0x000000001b007223 */ /* 0x000fc800000100ff */
[----:B------:R-:W-:Y:S02]  /*4fd0*/  FFMA.FTZ R27, R32, R0, R32 ;  /* 0x00000000201b7223 */ /* 0x000fe40000010020 */
.L_x_61:
[----:B------:R-:W-:Y:S05]  /*4fe0*/  BSYNC B0 ;  /* 0x0000000000007941 */ /* 0x000fea0003800000 */
.L_x_59:
[----:B------:R-:W-:Y:S01]  /*4ff0*/  FMUL R33, R31, 0.79788458347320556641 ;  /* 0x3f4c422a1f217820 */ /* 0x000fe20000400000 */
[----:B------:R-:W-:Y:S01]  /*5000*/  BSSY B0, `(.L_x_62) ;  /* 0x0000018000007945 */ /* 0x000fe20003800000 */
[----:B------:R-:W-:Y:S01]  /*5010*/  FMUL R30, R30, R15 ;  /* 0x0000000f1e1e7220 */ /* 0x000fe20000400000 */
[----:B------:R-:W-:Y:S01]  /*5020*/  FFMA R32, R29, 0.044714998453855514526, R14 ;  /* 0x3d3727131d207823 */ /* 0x000fe2000000000e */
[----:B------:R-:W-:Y:S01]  /*5030*/  FADD.FTZ R34, |R33|, -RZ ;  /* 0x800000ff21227221 */ /* 0x000fe20000010200 */
[----:B-----5:R-:W-:-:S04]  /*5040*/  FMUL R31, R8, R8 ;  /* 0x00000008081f7220 */ /* 0x020fc80000400000 */
        /* <DEDUP_REMOVED lines=12> */
.L_x_63:
[----:B------:R-:W-:Y:S01]  /*5110*/  IMAD.MOV.U32 R0, RZ, RZ, 0x3c80f082 ;  /* 0x3c80f082ff007424 */ /* 0x000fe200078e00ff */
[----:B------:R-:W-:-:S04]  /*5120*/  FMUL R29, R33, R33 ;  /* 0x00000021211d7220 */ /* 0x000fc80000400000 */
[----:B------:R-:W-:-:S04]  /*5130*/  FFMA.FTZ R0, R29, R0, -0.052303962409496307373 ;  /* 0xbd563cae1d007423 */ /* 0x000fc80000010000 */
[----:B------:R-:W-:-:S04]  /*5140*/  FFMA.FTZ R0, R29, R0, 0.1331529766321182251 ;  /* 0x3e0859411d007423 */ /* 0x000fc80000010000 */
[----:B------:R-:W-:-:S04]  /*5150*/  FFMA.FTZ R0, R29, R0, -0.33332768082618713379 ;  /* 0xbeaaa9ed1d007423 */ /* 0x000fc80000010000 */
[----:B------:R-:W-:-:S04]  /*5160*/  FFMA.FTZ R0, R29, R0, RZ ;  /* 0x000000001d007223 */ /* 0x000fc800000100ff */
[----:B------:R-:W-:Y:S02]  /*5170*/  FFMA.FTZ R28, R33, R0, R33 ;  /* 0x00000000211c7223 */ /* 0x000fe40000010021 */
.L_x_64:
[----:B------:R-:W-:Y:S05]  /*5180*/  BSYNC B0 ;  /* 0x0000000000007941 */ /* 0x000fea0003800000 */
.L_x_62:
        /* <DEDUP_REMOVED lines=18> */
.L_x_66:
[----:B------:R-:W-:Y:S01]  /*52b0*/  IMAD.MOV.U32 R0, RZ, RZ, 0x3c80f082 ;  /* 0x3c80f082ff007424 */ /* 0x000fe200078e00ff */
[----:B------:R-:W-:-:S04]  /*52c0*/  FMUL R29, R34, R34 ;  /* 0x00000022221d7220 */ /* 0x000fc80000400000 */
[----:B------:R-:W-:-:S04]  /*52d0*/  FFMA.FTZ R0, R29, R0, -0.052303962409496307373 ;  /* 0xbd563cae1d007423 */ /* 0x000fc80000010000 */
[----:B------:R-:W-:-:S04]  /*52e0*/  FFMA.FTZ R0, R29, R0, 0.1331529766321182251 ;  /* 0x3e0859411d007423 */ /* 0x000fc80000010000 */
[----:B------:R-:W-:-:S04]  /*52f0*/  FFMA.FTZ R0, R29, R0, -0.33332768082618713379 ;  /* 0xbeaaa9ed1d007423 */ /* 0x000fc80000010000 */
[----:B------:R-:W-:-:S04]  /*5300*/  FFMA.FTZ R0, R29, R0, RZ ;  /* 0x000000001d007223 */ /* 0x000fc800000100ff */
[----:B------:R-:W-:Y:S02]  /*5310*/  FFMA.FTZ R29, R34, R0, R34 ;  /* 0x00000000221d7223 */ /* 0x000fe40000010022 */
.L_x_67:
[----:B------:R-:W-:Y:S05]  /*5320*/  BSYNC B0 ;  /* 0x0000000000007941 */ /* 0x000fea0003800000 */
.L_x_65:
        /* <DEDUP_REMOVED lines=18> */
.L_x_69:
[----:B------:R-:W-:Y:S01]  /*5450*/  IMAD.MOV.U32 R0, RZ, RZ, 0x3c80f082 ;  /* 0x3c80f082ff007424 */ /* 0x000fe200078e00ff */
[----:B------:R-:W-:-:S04]  /*5460*/  FMUL R31, R35, R35 ;  /* 0x00000023231f7220 */ /* 0x000fc80000400000 */
[----:B------:R-:W-:-:S04]  /*5470*/  FFMA.FTZ R0, R31, R0, -0.052303962409496307373 ;  /* 0xbd563cae1f007423 */ /* 0x000fc80000010000 */
[----:B------:R-:W-:-:S04]  /*5480*/  FFMA.FTZ R0, R31, R0, 0.1331529766321182251 ;  /* 0x3e0859411f007423 */ /* 0x000fc80000010000 */
[----:B------:R-:W-:-:S04]  /*5490*/  FFMA.FTZ R0, R31, R0, -0.33332768082618713379 ;  /* 0xbeaaa9ed1f007423 */ /* 0x000fc80000010000 */
[----:B------:R-:W-:-:S04]  /*54a0*/  FFMA.FTZ R0, R31, R0, RZ ;  /* 0x000000001f007223 */ /* 0x000fc800000100ff */
[----:B------:R-:W-:Y:S02]  /*54b0*/  FFMA.FTZ R30, R35, R0, R35 ;  /* 0x00000000231e7223 */ /* 0x000fe40000010023 */
.L_x_70:
[----:B------:R-:W-:Y:S05]  /*54c0*/  BSYNC B0 ;  /* 0x0000000000007941 */ /* 0x000fea0003800000 */
.L_x_68:
        /* <DEDUP_REMOVED lines=18> */
.L_x_72:
[----:B------:R-:W-:Y:S01]  /*55f0*/  IMAD.MOV.U32 R0, RZ, RZ, 0x3c80f082 ;  /* 0x3c80f082ff007424 */ /* 0x000fe200078e00ff */
[----:B------:R-:W-:-:S04]  /*5600*/  FMUL R31, R36, R36 ;  /* 0x00000024241f7220 */ /* 0x000fc80000400000 */
[----:B------:R-:W-:-:S04]  /*5610*/  FFMA.FTZ R0, R31, R0, -0.052303962409496307373 ;  /* 0xbd563cae1f007423 */ /* 0x000fc80000010000 */
[----:B------:R-:W-:-:S04]  /*5620*/  FFMA.FTZ R0, R31, R0, 0.1331529766321182251 ;  /* 0x3e0859411f007423 */ /* 0x000fc80000010000 */
[----:B------:R-:W-:-:S04]  /*5630*/  FFMA.FTZ R0, R31, R0, -0.33332768082618713379 ;  /* 0xbeaaa9ed1f007423 */ /* 0x000fc80000010000 */
[----:B------:R-:W-:-:S04]  /*5640*/  FFMA.FTZ R0, R31, R0, RZ ;  /* 0x000000001f007223 */ /* 0x000fc800000100ff */
[----:B------:R-:W-:Y:S02]  /*5650*/  FFMA.FTZ R31, R36, R0, R36 ;  /* 0x00000000241f7223 */ /* 0x000fe40000010024 */
.L_x_73:
[----:B------:R-:W-:Y:S05]  /*5660*/  BSYNC B0 ;  /* 0x0000000000007941 */ /* 0x000fea0003800000 */
.L_x_71:
        /* <DEDUP_REMOVED lines=18> */
.L_x_75:
[----:B------:R-:W-:Y:S01]  /*5790*/  IMAD.MOV.U32 R0, RZ, RZ, 0x3c80f082 ;  /* 0x3c80f082ff007424 */ /* 0x000fe200078e00ff */
[----:B------:R-:W-:-:S04]  /*57a0*/  FMUL R33, R37, R37 ;  /* 0x0000002525217220 */ /* 0x000fc80000400000 */
[----:B------:R-:W-:-:S04]  /*57b0*/  FFMA.FTZ R0, R33, R0, -0.052303962409496307373 ;  /* 0xbd563cae21007423 */ /* 0x000fc80000010000 */
[----:B------:R-:W-:-:S04]  /*57c0*/  FFMA.FTZ R0, R33, R0, 0.1331529766321182251 ;  /* 0x3e08594121007423 */ /* 0x000fc80000010000 */
[----:B------:R-:W-:-:S04]  /*57d0*/  FFMA.FTZ R0, R33, R0, -0.33332768082618713379 ;  /* 0xbeaaa9ed21007423 */ /* 0x000fc80000010000 */
[----:B------:R-:W-:-:S04]  /*57e0*/  FFMA.FTZ R0, R33, R0, RZ ;  /* 0x0000000021007223 */ /* 0x000fc800000100ff */
[----:B------:R-:W-:Y:S02]  /*57f0*/  FFMA.FTZ R32, R37, R0, R37 ;  /* 0x0000000025207223 */ /* 0x000fe40000010025 */
.L_x_76:
[----:B------:R-:W-:Y:S05]  /*5800*/  BSYNC B0 ;  /* 0x0000000000007941 */ /* 0x000fea0003800000 */
.L_x_74:
        /* <DEDUP_REMOVED lines=18> */
.L_x_78:
[----:B------:R-:W-:Y:S01]  /*5930*/  IMAD.MOV.U32 R0, RZ, RZ, 0x3c80f082 ;  /* 0x3c80f082ff007424 */ /* 0x000fe200078e00ff */
[----:B------:R-:W-:-:S04]  /*5940*/  FMUL R33, R38, R38 ;  /* 0x0000002626217220 */ /* 0x000fc80000400000 */
[----:B------:R-:W-:-:S04]  /*5950*/  FFMA.FTZ R0, R33, R0, -0.052303962409496307373 ;  /* 0xbd563cae21007423 */ /* 0x000fc80000010000 */
[----:B------:R-:W-:-:S04]  /*5960*/  FFMA.FTZ R0, R33, R0, 0.1331529766321182251 ;  /* 0x3e08594121007423 */ /* 0x000fc80000010000 */
[----:B------:R-:W-:-:S04]  /*5970*/  FFMA.FTZ R0, R33, R0, -0.33332768082618713379 ;  /* 0xbeaaa9ed21007423 */ /* 0x000fc80000010000 */
[----:B------:R-:W-:-:S04]  /*5980*/  FFMA.FTZ R0, R33, R0, RZ ;  /* 0x0000000021007223 */ /* 0x000fc800000100ff */
[----:B------:R-:W-:Y:S02]  /*5990*/  FFMA.FTZ R33, R38, R0, R38 ;  /* 0x0000000026217223 */ /* 0x000fe40000010026 */
.L_x_79:
[----:B------:R-:W-:Y:S05]  /*59a0*/  BSYNC B0 ;  /* 0x0000000000007941 */ /* 0x000fea0003800000 */
.L_x_77:
        /* <DEDUP_REMOVED lines=18> */
.L_x_81:
[----:B------:R-:W-:Y:S01]  /*5ad0*/  IMAD.MOV.U32 R0, RZ, RZ, 0x3c80f082 ;  /* 0x3c80f082ff007424 */ /* 0x000fe200078e00ff */
[----:B------:R-:W-:-:S04]  /*5ae0*/  FMUL R35, R39, R39 ;  /* 0x0000002727237220 */ /* 0x000fc80000400000 */
[----:B------:R-:W-:-:S04]  /*5af0*/  FFMA.FTZ R0, R35, R0, -0.052303962409496307373 ;  /* 0xbd563cae23007423 */ /* 0x000fc80000010000 */
[----:B------:R-:W-:-:S04]  /*5b00*/  FFMA.FTZ R0, R35, R0, 0.1331529766321182251 ;  /* 0x3e08594123007423 */ /* 0x000fc80000010000 */
[----:B------:R-:W-:-:S04]  /*5b10*/  FFMA.FTZ R0, R35, R0, -0.33332768082618713379 ;  /* 0xbeaaa9ed23007423 */ /* 0x000fc80000010000 */
[----:B------:R-:W-:-:S04]  /*5b20*/  FFMA.FTZ R0, R35, R0, RZ ;  /* 0x0000000023007223 */ /* 0x000fc800000100ff */
[----:B------:R-:W-:Y:S02]  /*5b30*/  FFMA.FTZ R34, R39, R0, R39 ;  /* 0x0000000027227223 */ /* 0x000fe40000010027 */
.L_x_82:
[----:B------:R-:W-:Y:S05]  /*5b40*/  BSYNC B0 ;  /* 0x0000000000007941 */ /* 0x000fea0003800000 */
.L_x_80:
        /* <DEDUP_REMOVED lines=18> */
.L_x_84:
[----:B------:R-:W-:Y:S01]  /*5c70*/  IMAD.MOV.U32 R0, RZ, RZ, 0x3c80f082 ;  /* 0x3c80f082ff007424 */ /* 0x000fe200078e00ff */
[----:B------:R-:W-:-:S04]  /*5c80*/  FMUL R35, R40, R40 ;  /* 0x0000002828237220 */ /* 0x000fc80000400000 */
[----:B------:R-:W-:-:S04]  /*5c90*/  FFMA.FTZ R0, R35, R0, -0.052303962409496307373 ;  /* 0xbd563cae23007423 */ /* 0x000fc80000010000 */
[----:B------:R-:W-:-:S04]  /*5ca0*/  FFMA.FTZ R0, R35, R0, 0.1331529766321182251 ;  /* 0x3e08594123007423 */ /* 0x000fc80000010000 */
[----:B------:R-:W-:-:S04]  /*5cb0*/  FFMA.FTZ R0, R35, R0, -0.33332768082618713379 ;  /* 0xbeaaa9ed23007423 */ /* 0x000fc80000010000 */
[----:B------:R-:W-:-:S04]  /*5cc0*/  FFMA.FTZ R0, R35, R0, RZ ;  /* 0x0000000023007223 */ /* 0x000fc800000100ff */
[----:B------:R-:W-:Y:S02]  /*5cd0*/  FFMA.FTZ R35, R40, R0, R40 ;  /* 0x0000000028237223 */ /* 0x000fe40000010028 */
.L_x_85:
[----:B------:R-:W-:Y:S05]  /*5ce0*/  BSYNC B0 ;  /* 0x0000000000007941 */ /* 0x000fea0003800000 */
.L_x_83:
        /* <DEDUP_REMOVED lines=17> */
.L_x_87:
[----:B------:R-:W-:Y:S01]  /*5e00*/  IMAD.MOV.U32 R0, RZ, RZ, 0x3c80f082 ;  /* 0x3c80f082ff007424 */ /* 0x000fe200078e00ff */
[----:B------:R-:W-:-:S04]  /*5e10*/  FMUL R37, R41, R41 ;  /* 0x0000002929257220 */ /* 0x000fc80000400000 */
[----:B------:R-:W-:-:S04]  /*5e20*/  FFMA.FTZ R0, R37, R0, -0.052303962409496307373 ;  /* 0xbd563cae25007423 */ /* 0x000fc80000010000 */
[----:B------:R-:W-:-:S04]  /*5e30*/  FFMA.FTZ R0, R37, R0, 0.1331529766321182251 ;  /* 0x3e08594125007423 */ /* 0x000fc80000010000 */
[----:B------:R-:W-:-:S04]  /*5e40*/  FFMA.FTZ R0, R37, R0, -0.33332768082618713379 ;  /* 0xbeaaa9ed25007423 */ /* 0x000fc80000010000 */
[----:B------:R-:W-:-:S04]  /*5e50*/  FFMA.FTZ R0, R37, R0, RZ ;  /* 0x0000000025007223 */ /* 0x000fc800000100ff */
[----:B------:R-:W-:Y:S02]  /*5e60*/  FFMA.FTZ R36, R41, R0, R41 ;  /* 0x0000000029247223 */ /* 0x000fe40000010029 */
.L_x_88:
[----:B------:R-:W-:Y:S05]  /*5e70*/  BSYNC B0 ;  /* 0x0000000000007941 */ /* 0x000fea0003800000 */
.L_x_86:
[----:B------:R-:W-:Y:S01]  /*5e80*/  FMUL R40, R39, 0.79788458347320556641 ;  /* 0x3f4c422a27287820 */ /* 0x000fe20000400000 */
[----:B------:R-:W-:Y:S01]  /*5e90*/  BSSY B0, `(.L_x_89) ;  /* 0x0000016000007945 */ /* 0x000fe20003800000 */
[----:B------:R-:W-:Y:S02]  /*5ea0*/  FFMA R39, R38, 0.044714998453855514526, R7 ;  /* 0x3d37271326277823 */ /* 0x000fe40000000007 */
        /* <DEDUP_REMOVED lines=13> */
.L_x_90:
[----:B------:R-:W-:Y:S01]  /*5f80*/  IMAD.MOV.U32 R0, RZ, RZ, 0x3c80f082 ;  /* 0x3c80f082ff007424 */ /* 0x000fe200078e00ff */
[----:B------:R-:W-:-:S04]  /*5f90*/  FMUL R37, R40, R40 ;  /* 0x0000002828257220 */ /* 0x000fc80000400000 */
[----:B------:R-:W-:-:S04]  /*5fa0*/  FFMA.FTZ R0, R37, R0, -0.052303962409496307373 ;  /* 0xbd563cae25007423 */ /* 0x000fc80000010000 */
[----:B------:R-:W-:-:S04]  /*5fb0*/  FFMA.FTZ R0, R37, R0, 0.1331529766321182251 ;  /* 0x3e08594125007423 */ /* 0x000fc80000010000 */
[----:B------:R-:W-:-:S04]  /*5fc0*/  FFMA.FTZ R0, R37, R0, -0.33332768082618713379 ;  /* 0xbeaaa9ed25007423 */ /* 0x000fc80000010000 */
[----:B------:R-:W-:-:S04]  /*5fd0*/  FFMA.FTZ R0, R37, R0, RZ ;  /* 0x0000000025007223 */ /* 0x000fc800000100ff */
[----:B------:R-:W-:Y:S02]  /*5fe0*/  FFMA.FTZ R37, R40, R0, R40 ;  /* 0x0000000028257223 */ /* 0x000fe40000010028 */
.L_x_91:
[----:B------:R-:W-:Y:S05]  /*5ff0*/  BSYNC B0 ;  /* 0x0000000000007941 */ /* 0x000fea0003800000 */
.L_x_89:
[----:B------:R-:W-:Y:S01]  /*6000*/  FMUL R45, R39, 0.79788458347320556641 ;  /* 0x3f4c422a272d7820 */ /* 0x000fe20000400000 */
[----:B------:R-:W-:Y:S01]  /*6010*/  BSSY B0, `(.L_x_92) ;  /* 0x0000025000007945 */ /* 0x000fe20003800000 */
[----:B------:R-:W-:Y:S01]  /*6020*/  FMUL R16, R16, 0.5 ;  /* 0x3f00000010107820 */ /* 0x000fe20000400000 */
[----:B------:R-:W-:Y:S01]  /*6030*/  FMUL R17, R17, 0.5 ;  /* 0x3f00000011117820 */ /* 0x000fe20000400000 */
[----:B------:R-:W-:Y:S01]  /*6040*/  FADD.FTZ R46, |R45|, -RZ ;  /* 0x800000ff2d2e7221 */ /* 0x000fe20000010200 */
[----:B------:R-:W-:Y:S01]  /*6050*/  FMUL R18, R18, 0.5 ;  /* 0x3f00000012127820 */ /* 0x000fe20000400000 */
[----:B------:R-:W-:Y:S01]  /*6060*/  FMUL R19, R19, 0.5 ;  /* 0x3f00000013137820 */ /* 0x000fe20000400000 */
[----:B------:R-:W-:Y:S01]  /*6070*/  FMUL R12, R12, 0.5 ;  /* 0x3f0000000c0c7820 */ /* 0x000fe20000400000 */
[----:B------:R-:W-:Y:S01]  /*6080*/  FMUL R13, R13, 0.5 ;  /* 0x3f0000000d0d7820 */ /* 0x000fe20000400000 */
[----:B------:R-:W-:Y:S01]  /*6090*/  FSETP.GE.AND P0, PT, R46, 0.60000002384185791016, PT ;  /* 0x3f19999a2e00780b */ /* 0x000fe20003f06000 */
        /* <DEDUP_REMOVED lines=9> */
[----:B------:R-:W-:-:S03]  /*6130*/  FMUL R43, R7, 0.5 ;  /* 0x3f000000072b7820 */ /* 0x000fc60000400000 */
        /* <DEDUP_REMOVED lines=11> */
.L_x_93:
[----:B------:R-:W-:Y:S01]  /*61f0*/  IMAD.MOV.U32 R0, RZ, RZ, 0x3c80f082 ;  /* 0x3c80f082ff007424 */ /* 0x000fe200078e00ff */
[----:B------:R-:W-:-:S04]  /*6200*/  FMUL R5, R45, R45 ;  /* 0x0000002d2d057220 */ /* 0x000fc80000400000 */
[----:B------:R-:W-:-:S04]  /*6210*/  FFMA.FTZ R0, R5, R0, -0.052303962409496307373 ;  /* 0xbd563cae05007423 */ /* 0x000fc80000010000 */
[----:B------:R-:W-:-:S04]  /*6220*/  FFMA.FTZ R0, R5, R0, 0.1331529766321182251 ;  /* 0x3e08594105007423 */ /* 0x000fc80000010000 */
[----:B------:R-:W-:-:S04]  /*6230*/  FFMA.FTZ R0, R5, R0, -0.33332768082618713379 ;  /* 0xbeaaa9ed05007423 */ /* 0x000fc80000010000 */
[----:B------:R-:W-:-:S04]  /*6240*/  FFMA.FTZ R0, R5, R0, RZ ;  /* 0x0000000005007223 */ /* 0x000fc800000100ff */
[----:B------:R-:W-:Y:S02]  /*6250*/  FFMA.FTZ R0, R0, R45, R45 ;  /* 0x0000002d00007223 */ /* 0x000fe4000001002d */
.L_x_94:
[----:B------:R-:W-:Y:S05]  /*6260*/  BSYNC B0 ;  /* 0x0000000000007941 */ /* 0x000fea0003800000 */
.L_x_92:
        /* <DEDUP_REMOVED lines=8> */
[----:B-1----:R-:W-:Y:S01]  /*62f0*/  FMUL R5, R3, R4 ;  /* 0x0000000403057220 */ /* 0x002fe20000400000 */
[----:B------:R-:W-:Y:S01]  /*6300*/  FMUL R4, R27, R12 ;  /* 0x0000000c1b047220 */ /* 0x000fe20000400000 */
[----:B------:R-:W-:Y:S01]  /*6310*/  FMUL R26, R26, R19 ;  /* 0x000000131a1a7220 */ /* 0x000fe20000400000 */
[----:B------:R-:W-:Y:S01]  /*6320*/  FADD R24, R24, 1 ;  /* 0x3f80000018187421 */ /* 0x000fe20000000000 */
[----:B------:R0:W1:Y:S01]  /*6330*/  FRND R7, R5 ;  /* 0x0000000500077307 */ /* 0x0000620000201000 */
[----:B------:R-:W-:Y:S01]  /*6340*/  FMUL R6, R3, R4 ;  /* 0x0000000403067220 */ /* 0x000fe20000400000 */
[----:B------:R-:W-:Y:S01]  /*6350*/  FMUL R4, R29, R14 ;  /* 0x0000000e1d047220 */ /* 0x000fe20000400000 */
[----:B------:R-:W-:Y:S01]  /*6360*/  FMUL R26, R3, R26 ;  /* 0x0000001a031a7220 */ /* 0x000fe20000400000 */
[----:B------:R-:W-:Y:S01]  /*6370*/  FADD R37, R37, 1 ;  /* 0x3f80000025257421 */ /* 0x000fe20000000000 */
[----:B------:R-:W-:Y:S01]  /*6380*/  FADD R34, R34, 1 ;  /* 0x3f80000022227421 */ /* 0x000fe20000000000 */
[----:B------:R-:W-:Y:S01]  /*6390*/  FMUL R24, R24, R17 ;  /* 0x0000001118187220 */ /* 0x000fe20000400000 */
[----:B------:R-:W-:Y:S01]  /*63a0*/  FADD R23, R23, 1 ;  /* 0x3f80000017177421 */ /* 0x000fe20000000000 */
[----:B------:R2:W-:Y:S01]  /*63b0*/  FRND R8, R6 ;  /* 0x0000000600087307 */ /* 0x0005e20000201000 */
[----:B0-----:R-:W-:Y:S01]  /*63c0*/  FMUL R5, R3, R4 ;  /* 0x0000000403057220 */ /* 0x001fe20000400000 */
[----:B------:R-:W-:Y:S01]  /*63d0*/  FMUL R4, R31, R38 ;  /* 0x000000261f047220 */ /* 0x000fe20000400000 */
[----:B------:R-:W-:Y:S01]  /*63e0*/  FMUL R34, R34, R11 ;  /* 0x0000000b22227220 */ /* 0x000fe20000400000 */
[C---:B------:R-:W-:Y:S01]  /*63f0*/  FMUL R24, R3.reuse, R24 ;  /* 0x0000001803187220 */ /* 0x040fe20000400000 */
[----:B------:R-:W-:Y:S01]  /*6400*/  FADD R30, R30, 1 ;  /* 0x3f8000001e1e7421 */ /* 0x000fe20000000000 */
[----:B------:R-:W-:Y:S01]  /*6410*/  FADD R28, R28, 1 ;  /* 0x3f8000001c1c7421 */ /* 0x000fe20000000000 */
[C---:B------:R-:W-:Y:S01]  /*6420*/  FMUL R34, R3.reuse, R34 ;  /* 0x0000002203227220 */ /* 0x040fe20000400000 */
[----:B------:R0:W-:Y:S01]  /*6430*/  FRND R9, R5 ;  /* 0x0000000500097307 */ /* 0x0001e20000201000 */
[----:B--2---:R-:W-:Y:S01]  /*6440*/  FMUL R6, R3, R4 ;  /* 0x0000000403067220 */ /* 0x004fe20000400000 */
[----:B------:R-:W-:Y:S01]  /*6450*/  FMUL R4, R33, R40 ;  /* 0x0000002821047220 */ /* 0x000fe20000400000 */
[----:B------:R-:W-:Y:S01]  /*6460*/  FMUL R30, R30, R15 ;  /* 0x0000000f1e1e7220 */ /* 0x000fe20000400000 */
[----:B-1----:R-:W-:Y:S01]  /*6470*/  FSETP.GT.AND P3, PT, R7, -127, PT ;  /* 0xc2fe00000700780b */ /* 0x002fe20003f64000 */
[----:B------:R-:W-:Y:S01]  /*6480*/  FMUL R28, R28, R13 ;  /* 0x0000000d1c1c7220 */ /* 0x000fe20000400000 */
[----:B------:R-:W-:Y:S01]  /*6490*/  FADD R32, R32, 1 ;  /* 0x3f80000020207421 */ /* 0x000fe20000000000 */
[C---:B------:R-:W-:Y:S01]  /*64a0*/  FMUL R30, R3.reuse, R30 ;  /* 0x0000001e031e7220 */ /* 0x040fe20000400000 */
[----:B------:R1:W-:Y:S01]  /*64b0*/  FRND R10, R6 ;  /* 0x00000006000a7307 */ /* 0x0003e20000201000 */
[----:B0-----:R-:W-:Y:S01]  /*64c0*/  FMUL R5, R3, R4 ;  /* 0x0000000403057220 */ /* 0x001fe20000400000 */
[----:B------:R-:W-:Y:S01]  /*64d0*/  FMUL R4, R35, R42 ;  /* 0x0000002a23047220 */ /* 0x000fe20000400000 */
[----:B------:R-:W-:Y:S01]  /*64e0*/  FMUL R28, R3, R28 ;  /* 0x0000001c031c7220 */ /* 0x000fe20000400000 */
[----:B------:R-:W-:Y:S01]  /*64f0*/  FMUL R32, R32, R39 ;  /* 0x0000002720207220 */ /* 0x000fe20000400000 */
[----:B------:R-:W-:Y:S01]  /*6500*/  FADD R0, R0, 1 ;  /* 0x3f80000000007421 */ /* 0x000fe20000000000 */
[----:B------:R-:W-:-:S02]  /*6510*/  FADD R36, R36, 1 ;  /* 0x3f80000024247421 */ /* 0x000fc40000000000 */
[----:B------:R-:W0:Y:S01]  /*6520*/  FRND R26, R26 ;  /* 0x0000001a001a7307 */ /* 0x000e220000201000 */
[----:B-1----:R-:W-:Y:S01]  /*6530*/  FMUL R6, R3, R4 ;  /* 0x0000000403067220 */ /* 0x002fe20000400000 */
[----:B------:R-:W-:Y:S01]  /*6540*/  FMUL R4, R37, R44 ;  /* 0x0000002c25047220 */ /* 0x000fe20000400000 */
[----:B------:R-:W-:Y:S01]  /*6550*/  FMUL R32, R3, R32 ;  /* 0x0000002003207220 */ /* 0x000fe20000400000 */
[----:B------:R-:W-:Y:S01]  /*6560*/  FMUL R0, R0, R43 ;  /* 0x0000002b00007220 */ /* 0x000fe20000400000 */
[----:B------:R-:W-:-:S03]  /*6570*/  FMUL R36, R36, R41 ;  /* 0x0000002924247220 */ /* 0x000fc60000400000 */
[----:B------:R1:W-:Y:S01]  /*6580*/  FRND R11, R5 ;  /* 0x00000005000b7307 */ /* 0x0003e20000201000 */
[C---:B------:R-:W-:Y:S01]  /*6590*/  FMUL R0, R3.reuse, R0 ;  /* 0x0000000003007220 */ /* 0x040fe20000400000 */
[----:B------:R-:W-:-:S06]  /*65a0*/  FMUL R36, R3, R36 ;  /* 0x0000002403247220 */ /* 0x000fcc0000400000 */
[----:B------:R-:W2:Y:S01]  /*65b0*/  FRND R24, R24 ;  /* 0x0000001800187307 */ /* 0x000ea20000201000 */
[----:B-1----:R-:W-:Y:S01]  /*65c0*/  FMUL R5, R3, R4 ;  /* 0x0000000403057220 */ /* 0x002fe20000400000 */
[----:B------:R-:W-:Y:S01]  /*65d0*/  FMUL R4, R23, R16 ;  /* 0x0000001017047220 */ /* 0x000fe20000400000 */
[C---:B0-----:R-:W-:Y:S02]  /*65e0*/  FSETP.GT.AND P2, PT, R26.reuse, -127, PT ;  /* 0xc2fe00001a00780b */ /* 0x041fe40003f44000 */
[----:B------:R-:W-:Y:S01]  /*65f0*/  FSETP.NAN.AND P4, PT, R26, R26, PT ;  /* 0x0000001a1a00720b */ /* 0x000fe20003f88000 */
[----:B------:R-:W-:Y:S02]  /*6600*/  FMUL R4, R3, R4 ;  /* 0x0000000403047220 */ /* 0x000fe40000400000 */
[----:B------:R-:W0:Y:S08]  /*6610*/  FRND R30, R30 ;  /* 0x0000001e001e7307 */ /* 0x000e300000201000 */
[----:B------:R-:W1:Y:S01]  /*6620*/  FRND R4, R4 ;  /* 0x0000000400047307 */ /* 0x000e620000201000 */
[----:B--2---:R-:W-:-:S02]  /*6630*/  FSETP.GT.AND P0, PT, R24, -127, PT ;  /* 0xc2fe00001800780b */ /* 0x004fc40003f04000 */
[----:B------:R-:W-:Y:S02]  /*6640*/  @!P2 FSEL R26, R26, -127, P4 ;  /* 0xc2fe00001a1aa808 */ /* 0x000fe40002000000 */
[C---:B------:R-:W-:Y:S02]  /*6650*/  FSETP.NAN.AND P4, PT, R7.reuse, R7, PT ;  /* 0x000000070700720b */ /* 0x040fe40003f88000 */
[----:B------:R-:W-:Y:S01]  /*6660*/  FSETP.NAN.AND P5, PT, R26, R26, PT ;  /* 0x0000001a1a00720b */ /* 0x000fe20003fa8000 */
[----:B------:R-:W2:Y:S01]  /*6670*/  FRND R28, R28 ;  /* 0x0000001c001c7307 */ /* 0x000ea20000201000 */
[----:B------:R-:W-:Y:S02]  /*6680*/  @!P3 FSEL R7, R7, -127, P4 ;  /* 0xc2fe00000707b808 */ /* 0x000fe40002000000 */
[----:B------:R-:W-:Y:S02]  /*6690*/  FSETP.NAN.AND P4, PT, R24, R24, PT ;  /* 0x000000181800720b */ /* 0x000fe40003f88000 */
[----:B0-----:R-:W-:-:S02]  /*66a0*/  FSETP.GT.AND P3, PT, R30, -127, PT ;  /* 0xc2fe00001e00780b */ /* 0x001fc40003f64000 */
[----:B------:R-:W-:Y:S01]  /*66b0*/  @!P0 FSEL R24, R24, -127, P4 ;  /* 0xc2fe000018188808 */ /* 0x000fe20002000000 */
[----:B------:R-:W0:Y:S01]  /*66c0*/  F2I.S16.TRUNC.NTZ R14, R26 ;  /* 0x0000001a000e7305 */ /* 0x000e22000020e900 */
[C---:B-1----:R-:W-:Y:S02]  /*66d0*/  FSETP.GT.AND P2, PT, R4.reuse, -127, PT ;  /* 0xc2fe00000400780b */ /* 0x042fe40003f44000 */
[----:B------:R-:W-:Y:S02]  /*66e0*/  FSETP.NAN.AND P4, PT, R4, R4, PT ;  /* 0x000000040400720b */ /* 0x000fe40003f88000 */
[----:B------:R-:W-:-:S03]  /*66f0*/  FSETP.GT.AND P0, PT, R9, -127, PT ;  /* 0xc2fe00000900780b */ /* 0x000fc60003f04000 */
[----:B------:R-:W1:Y:S01]  /*6700*/  FRND R34, R34 ;  /* 0x0000002200227307 */ /* 0x000e620000201000 */
[----:B--2---:R-:W-:-:S05]  /*6710*/  FSETP.NAN.AND P6, PT, R28, R28, PT ;  /* 0x0000001c1c00720b */ /* 0x004fca0003fc8000 */
[----:B------:R-:W-:Y:S02]  /*6720*/  @!P2 FSEL R4, R4, -127, P4 ;  /* 0xc2fe00000404a808 */ /* 0x000fe40002000000 */
[----:B------:R-:W-:Y:S01]  /*6730*/  FSETP.NAN.AND P2, PT, R30, R30, PT ;  /* 0x0000001e1e00720b */ /* 0x000fe20003f48000 */
[----:B------:R-:W2:Y:S01]  /*6740*/  F2I.S16.TRUNC.NTZ R15, R7 ;  /* 0x00000007000f7305 */ /* 0x000ea2000020e900 */
[----:B------:R-:W-:Y:S02]  /*6750*/  FSETP.GT.AND P4, PT, R28, -127, PT ;  /* 0xc2fe00001c00780b */ /* 0x000fe40003f84000 */
[----:B------:R-:W-:Y:S02]  /*6760*/  @!P3 FSEL R30, R30, -127, P2 ;  /* 0xc2fe00001e1eb808 */ /* 0x000fe40001000000 */
[C---:B------:R-:W-:Y:S02]  /*6770*/  FSETP.NAN.AND P3, PT, R9.reuse, R9, PT ;  /* 0x000000090900720b */ /* 0x040fe40003f68000 */
[----:B------:R-:W-:Y:S01]  /*6780*/  FSETP.GEU.AND P2, PT, R26, 127, PT ;  /* 0x42fe00001a00780b */ /* 0x000fe20003f4e000 */
[----:B------:R-:W3:Y:S01]  /*6790*/  F2I.S16.TRUNC.NTZ R12, R24 ;  /* 0x00000018000c7305 */ /* 0x000ee2000020e900 */
[----:B------:R-:W-:-:S02]  /*67a0*/  @!P0 FSEL R9, R9, -127, P3 ;  /* 0xc2fe000009098808 */ /* 0x000fc40001800000 */
[C---:B------:R-:W-:Y:S02]  /*67b0*/  FSETP.GEU.AND P0, PT, R7.reuse, 127, PT ;  /* 0x42fe00000700780b */ /* 0x040fe40003f0e000 */
[----:B------:R-:W-:Y:S02]  /*67c0*/  FSETP.GT.AND P3, PT, R8, -127, PT ;  /* 0xc2fe00000800780b */ /* 0x000fe40003f64000 */
[----:B0-----:R-:W-:Y:S01]  /*67d0*/  LOP3.LUT R14, R14, 0xffff, RZ, 0xc0, !PT ;  /* 0x0000ffff0e0e7812 */ /* 0x001fe200078ec0ff */
[----:B------:R-:W0:Y:S01]  /*67e0*/  FRND R32, R32 ;  /* 0x0000002000207307 */ /* 0x000e220000201000 */
[----:B------:R-:W-:Y:S02]  /*67f0*/  @!P4 FSEL R28, R28, -127, P6 ;  /* 0xc2fe00001c1cc808 */ /* 0x000fe40003000000 */
[----:B------:R-:W-:Y:S02]  /*6800*/  FSETP.NAN.AND P4, PT, R7, R7, PT ;  /* 0x000000070700720b */ /* 0x000fe40003f88000 */
[----:B------:R-:W-:-:S02]  /*6810*/  @P2 SEL R14, R14, 0x7f, P5 ;  /* 0x0000007f0e0e2807 */ /* 0x000fc40002800000 */
[----:B-1----:R-:W-:Y:S01]  /*6820*/  FSETP.GT.AND P5, PT, R34, -127, PT ;  /* 0xc2fe00002200780b */ /* 0x002fe20003fa4000 */
[----:B------:R-:W1:Y:S01]  /*6830*/  F2I.S16.TRUNC.NTZ R13, R4 ;  /* 0x00000004000d7305 */ /* 0x000e62000020e900 */
[----:B------:R-:W-:Y:S02]  /*6840*/  FSETP.GEU.AND P2, PT, R24, 127, PT ;  /* 0x42fe00001800780b */ /* 0x000fe40003f4e000 */
[----:B--2---:R-:W-:Y:S02]  /*6850*/  LOP3.LUT R15, R15, 0xffff, RZ, 0xc0, !PT ;  /* 0x0000ffff0f0f7812 */ /* 0x004fe400078ec0ff */
[----:B------:R-:W-:Y:S02]  /*6860*/  FSETP.NAN.AND P6, PT, R8, R8, PT ;  /* 0x000000080800720b */ /* 0x000fe40003fc8000 */
[----:B------:R-:W-:Y:S01]  /*6870*/  @P0 SEL R15, R15, 0x7f, P4 ;  /* 0x0000007f0f0f0807 */ /* 0x000fe20002000000 */
[----:B------:R-:W2:Y:S01]  /*6880*/  F2I.S16.TRUNC.NTZ R17, R30 ;  /* 0x0000001e00117305 */ /* 0x000ea2000020e900 */
[----:B------:R-:W-:-:S02]  /*6890*/  FSETP.GEU.AND P0, PT, R4, 127, PT ;  /* 0x42fe00000400780b */ /* 0x000fc40003f0e000 */
[----:B------:R-:W-:Y:S02]  /*68a0*/  @!P3 FSEL R8, R8, -127, P6 ;  /* 0xc2fe00000808b808 */ /* 0x000fe40003000000 */
[----:B------:R-:W-:Y:S02]  /*68b0*/  FSETP.NAN.AND P3, PT, R24, R24, PT ;  /* 0x000000181800720b */ /* 0x000fe40003f68000 */
[----:B------:R-:W-:Y:S01]  /*68c0*/  FSETP.NAN.AND P6, PT, R34, R34, PT ;  /* 0x000000222200720b */ /* 0x000fe20003fc8000 */
[----:B------:R-:W4:Y:S01]  /*68d0*/  FRND R0, R0 ;  /* 0x0000000000007307 */ /* 0x000f220000201000 */
[----:B------:R-:W-:Y:S02]  /*68e0*/  FSETP.GT.AND P4, PT, R11, -127, PT ;  /* 0xc2fe00000b00780b */ /* 0x000fe40003f84000 */
[----:B---3--:R-:W-:Y:S02]  /*68f0*/  LOP3.LUT R12, R12, 0xffff, RZ, 0xc0, !PT ;  /* 0x0000ffff0c0c7812 */ /* 0x008fe400078ec0ff */
[----:B------:R-:W-:-:S02]  /*6900*/  @!P5 FSEL R34, R34, -127, P6 ;  /* 0xc2fe00002222d808 */ /* 0x000fc40003000000 */
[----:B------:R-:W-:Y:S01]  /*6910*/  @P2 SEL R12, R12, 0x7f, P3 ;  /* 0x0000007f0c0c2807 */ /* 0x000fe20001800000 */
[----:B------:R-:W3:Y:S01]  /*6920*/  F2I.S16.TRUNC.NTZ R18, R9 ;  /* 0x0000000900127305 */ /* 0x000ee2000020e900 */
[----:B------:R-:W-:Y:S02]  /*6930*/  FSETP.NAN.AND P5, PT, R4, R4, PT ;  /* 0x000000040400720b */ /* 0x000fe40003fa8000 */
[----:B0-----:R-:W-:Y:S02]  /*6940*/  FSETP.GT.AND P2, PT, R32, -127, PT ;  /* 0xc2fe00002000780b */ /* 0x001fe40003f44000 */
[----:B------:R-:W-:Y:S02]  /*6950*/  FSETP.GEU.AND P3, PT, R30, 127, PT ;  /* 0x42fe00001e00780b */ /* 0x000fe40003f6e000 */
[----:B-1----:R-:W-:Y:S01]  /*6960*/  LOP3.LUT R13, R13, 0xffff, RZ, 0xc0, !PT ;  /* 0x0000ffff0d0d7812 */ /* 0x002fe200078ec0ff */
[----:B------:R-:W0:Y:S01]  /*6970*/  FRND R5, R5 ;  /* 0x0000000500057307 */ /* 0x000e220000201000 */
[----:B------:R-:W-:-:S02]  /*6980*/  FSETP.NAN.AND P6, PT, R11, R11, PT ;  /* 0x0000000b0b00720b */ /* 0x000fc40003fc8000 */
[----:B------:R-:W-:Y:S02]  /*6990*/  @P0 SEL R13, R13, 0x7f, P5 ;  /* 0x0000007f0d0d0807 */ /* 0x000fe40002800000 */
[----:B------:R-:W-:Y:S02]  /*69a0*/  FSETP.GEU.AND P0, PT, R9, 127, PT ;  /* 0x42fe00000900780b */ /* 0x000fe40003f0e000 */
[----:B------:R-:W-:Y:S01]  /*69b0*/  @!P4 FSEL R11, R11, -127, P6 ;  /* 0xc2fe00000b0bc808 */ /* 0x000fe20003000000 */
[----:B------:R-:W1:Y:S01]  /*69c0*/  F2I.S16.TRUNC.NTZ R7, R28 ;  /* 0x0000001c00077305 */ /* 0x000e62000020e900 */
[----:B------:R-:W-:Y:S02]  /*69d0*/  FSETP.NAN.AND P4, PT, R30, R30, PT ;  /* 0x0000001e1e00720b */ /* 0x000fe40003f88000 */
[----:B------:R-:W-:Y:S02]  /*69e0*/  FSETP.NAN.AND P6, PT, R32, R32, PT ;  /* 0x000000202000720b */ /* 0x000fe40003fc8000 */
[----:B------:R-:W-:-:S02]  /*69f0*/  FSETP.GT.AND P5, PT, R10, -127, PT ;  /* 0xc2fe00000a00780b */ /* 0x000fc40003fa4000 */
[----:B--2---:R-:W-:Y:S01]  /*6a00*/  LOP3.LUT R17, R17, 0xffff, RZ, 0xc0, !PT ;  /* 0x0000ffff11117812 */ /* 0x004fe200078ec0ff */
[----:B------:R-:W2:Y:S01]  /*6a10*/  FRND R36, R36 ;  /* 0x0000002400247307 */ /* 0x000ea20000201000 */
[----:B------:R-:W-:Y:S02]  /*6a20*/  @!P2 FSEL R32, R32, -127, P6 ;  /* 0xc2fe00002020a808 */ /* 0x000fe40003000000 */
[----:B------:R-:W-:Y:S02]  /*6a30*/  @P3 SEL R17, R17, 0x7f, P4 ;  /* 0x0000007f11113807 */ /* 0x000fe40002000000 */
[----:B------:R-:W-:Y:S02]  /*6a40*/  FSETP.NAN.AND P2, PT, R9, R9, PT ;  /* 0x000000090900720b */ /* 0x000fe40003f48000 */
[----:B----4-:R-:W-:Y:S01]  /*6a50*/  FSETP.GT.AND P3, PT, R0, -127, PT ;  /* 0xc2fe00000000780b */ /* 0x010fe20003f64000 */
[----:B------:R-:W4:Y:S01]  /*6a60*/  F2I.S16.TRUNC.NTZ R16, R8 ;  /* 0x0000000800107305 */ /* 0x000f22000020e900 */
[----:B------:R-:W-:-:S02]  /*6a70*/  FSETP.GEU.AND P4, PT, R28, 127, PT ;  /* 0x42fe00001c00780b */ /* 0x000fc40003f8e000 */
[----:B---3--:R-:W-:Y:S02]  /*6a80*/  LOP3.LUT R18, R18, 0xffff, RZ, 0xc0, !PT ;  /* 0x0000ffff12127812 */ /* 0x008fe400078ec0ff */
[----:B------:R-:W-:Y:S02]  /*6a90*/  FSETP.NAN.AND P6, PT, R10, R10, PT ;  /* 0x0000000a0a00720b */ /* 0x000fe40003fc8000 */
[----:B------:R-:W-:Y:S01]  /*6aa0*/  @P0 SEL R18, R18, 0x7f, P2 ;  /* 0x0000007f12120807 */ /* 0x000fe20001000000 */
[----:B------:R-:W3:Y:S01]  /*6ab0*/  FRND R6, R6 ;  /* 0x0000000600067307 */ /* 0x000ee20000201000 */
[----:B0-----:R-:W-:Y:S02]  /*6ac0*/  FSETP.GT.AND P2, PT, R5, -127, PT ;  /* 0xc2fe00000500780b */ /* 0x001fe40003f44000 */
[----:B------:R-:W-:Y:S02]  /*6ad0*/  @!P5 FSEL R10, R10, -127, P6 ;  /* 0xc2fe00000a0ad808 */ /* 0x000fe40003000000 */
[----:B------:R-:W-:-:S02]  /*6ae0*/  FSETP.NAN.AND P5, PT, R28, R28, PT ;  /* 0x0000001c1c00720b */ /* 0x000fc40003fa8000 */
[----:B------:R-:W-:Y:S01]  /*6af0*/  FSETP.NAN.AND P6, PT, R0, R0, PT ;  /* 0x000000000000720b */ /* 0x000fe20003fc8000 */
[----:B------:R-:W0:Y:S01]  /*6b00*/  F2I.S16.TRUNC.NTZ R19, R34 ;  /* 0x0000002200137305 */ /* 0x000e22000020e900 */
[----:B-1----:R-:W-:Y:S02]  /*6b10*/  LOP3.LUT R7, R7, 0xffff, RZ, 0xc0, !PT ;  /* 0x0000ffff07077812 */ /* 0x002fe400078ec0ff */
[----:B------:R-:W-:Y:S02]  /*6b20*/  FSETP.GEU.AND P0, PT, R8, 127, PT ;  /* 0x42fe00000800780b */ /* 0x000fe40003f0e000 */
[----:B------:R-:W-:Y:S02]  /*6b30*/  @!P3 FSEL R0, R0, -127, P6 ;  /* 0xc2fe00000000b808 */ /* 0x000fe40003000000 */
[----:B------:R-:W-:Y:S01]  /*6b40*/  @P4 SEL R7, R7, 0x7f, P5 ;  /* 0x0000007f07074807 */ /* 0x000fe20002800000 */
[----:B------:R-:W1:Y:S01]  /*6b50*/  F2I.S16.TRUNC.NTZ R23, R11 ;  /* 0x0000000b00177305 */ /* 0x000e62000020e900 */
[----:B--2---:R-:W-:-:S02]  /*6b60*/  FSETP.GT.AND P5, PT, R36, -127, PT ;  /* 0xc2fe00002400780b */ /* 0x004fc40003fa4000 */
[C---:B------:R-:W-:Y:S02]  /*6b70*/  FSETP.NAN.AND P6, PT, R5.reuse, R5, PT ;  /* 0x000000050500720b */ /* 0x040fe40003fc8000 */
[----:B------:R-:W-:Y:S02]  /*6b80*/  FSETP.NAN.AND P3, PT, R8, R8, PT ;  /* 0x000000080800720b */ /* 0x000fe40003f68000 */
[----:B------:R-:W-:Y:S01]  /*6b90*/  @!P2 FSEL R5, R5, -127, P6 ;  /* 0xc2fe00000505a808 */ /* 0x000fe20003000000 */
[----:B------:R-:W2:Y:S01]  /*6ba0*/  F2I.S16.TRUNC.NTZ R9, R10 ;  /* 0x0000000a00097305 */ /* 0x000ea2000020e900 */
[----:B------:R-:W-:Y:S02]  /*6bb0*/  FSETP.GEU.AND P2, PT, R34, 127, PT ;  /* 0x42fe00002200780b */ /* 0x000fe40003f4e000 */
[----:B----4-:R-:W-:Y:S02]  /*6bc0*/  LOP3.LUT R16, R16, 0xffff, RZ, 0xc0, !PT ;  /* 0x0000ffff10107812 */ /* 0x010fe400078ec0ff */
[----:B---3--:R-:W-:-:S02]  /*6bd0*/  FSETP.GT.AND P4, PT, R6, -127, PT ;  /* 0xc2fe00000600780b */ /* 0x008fc40003f84000 */
[----:B------:R-:W-:Y:S01]  /*6be0*/  FSETP.NAN.AND P6, PT, R36, R36, PT ;  /* 0x000000242400720b */ /* 0x000fe20003fc8000 */
[----:B------:R-:W3:Y:S01]  /*6bf0*/  F2I.S16.TRUNC.NTZ R24, R0 ;  /* 0x0000000000187305 */ /* 0x000ee2000020e900 */
[----:B------:R-:W-:Y:S02]  /*6c00*/  @P0 SEL R16, R16, 0x7f, P3 ;  /* 0x0000007f10100807 */ /* 0x000fe40001800000 */
[----:B------:R-:W-:Y:S02]  /*6c10*/  FSETP.GEU.AND P0, PT, R11, 127, PT ;  /* 0x42fe00000b00780b */ /* 0x000fe40003f0e000 */
[----:B------:R-:W-:Y:S02]  /*6c20*/  @!P5 FSEL R36, R36, -127, P6 ;  /* 0xc2fe00002424d808 */ /* 0x000fe40003000000 */
[----:B------:R-:W-:Y:S01]  /*6c30*/  FSETP.NAN.AND P6, PT, R34, R34, PT ;  /* 0x000000222200720b */ /* 0x000fe20003fc8000 */
[----:B------:R-:W4:Y:S01]  /*6c40*/  F2I.S16.TRUNC.NTZ R4, R32 ;  /* 0x0000002000047305 */ /* 0x000f22000020e900 */
[----:B0-----:R-:W-:-:S02]  /*6c50*/  LOP3.LUT R19, R19, 0xffff, RZ, 0xc0, !PT ;  /* 0x0000ffff13137812 */ /* 0x001fc400078ec0ff */
[----:B------:R-:W-:Y:S02]  /*6c60*/  FSETP.NAN.AND P3, PT, R6, R6, PT ;  /* 0x000000060600720b */ /* 0x000fe40003f68000 */
[----:B------:R-:W-:Y:S02]  /*6c70*/  @P2 SEL R19, R19, 0x7f, P6 ;  /* 0x0000007f13132807 */ /* 0x000fe40003000000 */
[----:B------:R-:W-:Y:S01]  /*6c80*/  FSETP.GEU.AND P2, PT, R10, 127, PT ;  /* 0x42fe00000a00780b */ /* 0x000fe20003f4e000 */
[----:B------:R-:W-:Y:S01]  /*6c90*/  F2I.S16.TRUNC.NTZ R25, R5 ;  /* 0x0000000500197305 */ /* 0x000fe2000020e900 */
[----:B------:R-:W-:Y:S02]  /*6ca0*/  FSETP.NAN.AND P5, PT, R11, R11, PT ;  /* 0x0000000b0b00720b */ /* 0x000fe40003fa8000 */
[----:B-1----:R-:W-:Y:S02]  /*6cb0*/  LOP3.LUT R8, R23, 0xffff, RZ, 0xc0, !PT ;  /* 0x0000ffff17087812 */ /* 0x002fe400078ec0ff */
[----:B------:R-:W-:-:S02]  /*6cc0*/  @!P4 FSEL R6, R6, -127, P3 ;  /* 0xc2fe00000606c808 */ /* 0x000fc40001800000 */
[----:B------:R-:W-:Y:S01]  /*6cd0*/  @P0 SEL R8, R8, 0x7f, P5 ;  /* 0x0000007f08080807 */ /* 0x000fe20002800000 */
[----:B------:R-:W-:Y:S01]  /*6ce0*/  F2I.S16.TRUNC.NTZ R11, R36 ;  /* 0x00000024000b7305 */ /* 0x000fe2000020e900 */
[C---:B------:R-:W-:Y:S02]  /*6cf0*/  FSETP.GEU.AND P0, PT, R0.reuse, 127, PT ;  /* 0x42fe00000000780b */ /* 0x040fe40003f0e000 */
[----:B------:R-:W-:Y:S02]  /*6d00*/  FSETP.NAN.AND P5, PT, R0, R0, PT ;  /* 0x000000000000720b */ /* 0x000fe40003fa8000 */
[----:B------:R-:W-:Y:S02]  /*6d10*/  FSETP.NAN.AND P6, PT, R10, R10, PT ;  /* 0x0000000a0a00720b */ /* 0x000fe40003fc8000 */
[----:B--2---:R-:W-:Y:S01]  /*6d20*/  LOP3.LUT R9, R9, 0xffff, RZ, 0xc0, !PT ;  /* 0x0000ffff09097812 */ /* 0x004fe200078ec0ff */
[----:B------:R-:W0:Y:S01]  /*6d30*/  F2I.S16.TRUNC.NTZ R0, R6 ;  /* 0x0000000600007305 */ /* 0x000e22000020e900 */
[----:B------:R-:W-:-:S02]  /*6d40*/  FSETP.GEU.AND P3, PT, R32, 127, PT ;  /* 0x42fe00002000780b */ /* 0x000fc40003f6e000 */
[----:B------:R-:W-:Y:S02]  /*6d50*/  @P2 SEL R9, R9, 0x7f, P6 ;  /* 0x0000007f09092807 */ /* 0x000fe40003000000 */
[----:B------:R-:W-:Y:S02]  /*6d60*/  FSETP.GEU.AND P2, PT, R6, 127, PT ;  /* 0x42fe00000600780b */ /* 0x000fe40003f4e000 */
[----:B---3--:R-:W-:Y:S02]  /*6d70*/  LOP3.LUT R24, R24, 0xffff, RZ, 0xc0, !PT ;  /* 0x0000ffff18187812 */ /* 0x008fe400078ec0ff */
[----:B------:R-:W-:Y:S02]  /*6d80*/  FSETP.NAN.AND P4, PT, R32, R32, PT ;  /* 0x000000202000720b */ /* 0x000fe40003f88000 */
[----:B----4-:R-:W-:Y:S02]  /*6d90*/  LOP3.LUT R4, R4, 0xffff, RZ, 0xc0, !PT ;  /* 0x0000ffff04047812 */ /* 0x010fe400078ec0ff */
[----:B------:R-:W-:-:S02]  /*6da0*/  @P0 SEL R24, R24, 0x7f, P5 ;  /* 0x0000007f18180807 */ /* 0x000fc40002800000 */
[----:B------:R-:W-:Y:S02]  /*6db0*/  @P3 SEL R4, R4, 0x7f, P4 ;  /* 0x0000007f04043807 */ /* 0x000fe40002000000 */
[----:B------:R-:W-:Y:S02]  /*6dc0*/  FSETP.NAN.AND P0, PT, R6, R6, PT ;  /* 0x000000060600720b */ /* 0x000fe40003f08000 */
[----:B0-----:R-:W-:Y:S02]  /*6dd0*/  LOP3.LUT R0, R0, 0xffff, RZ, 0xc0, !PT ;  /* 0x0000ffff00007812 */ /* 0x001fe400078ec0ff */
[----:B------:R-:W-:Y:S02]  /*6de0*/  PRMT R9, R9, 0x3340, R4 ;  /* 0x0000334009097816 */ /* 0x000fe40000000004 */
[----:B------:R-:W-:Y:S02]  /*6df0*/  @P2 SEL R0, R0, 0x7f, P0 ;  /* 0x0000007f00002807 */ /* 0x000fe40000000000 */
[----:B------:R-:W-:-:S02]  /*6e00*/  FSETP.GEU.AND P3, PT, R5, 127, PT ;  /* 0x42fe00000500780b */ /* 0x000fc40003f6e000 */
[----:B------:R-:W-:Y:S02]  /*6e10*/  FSETP.GEU.AND P6, PT, R36, 127, PT ;  /* 0x42fe00002400780b */ /* 0x000fe40003fce000 */
[C---:B------:R-:W-:Y:S02]  /*6e20*/  IADD3 R4, P0, R22.reuse, c[0x0][0x1a0], RZ ;  /* 0x0000680016047a10 */ /* 0x040fe40007f1e0ff */
[----:B------:R-:W-:Y:S02]  /*6e30*/  FSETP.NAN.AND P4, PT, R5, R5, PT ;  /* 0x000000050500720b */ /* 0x000fe40003f88000 */
[----:B------:R-:W-:Y:S02]  /*6e40*/  LEA.HI.X.SX32 R5, R22, c[0x0][0x1a4], 0x1, P0 ;  /* 0x0000690016057a11 */ /* 0x000fe400000f0eff */
[----:B------:R-:W-:Y:S02]  /*6e50*/  IADD3 R21, P0, R21, 0x1000, RZ ;  /* 0x0000100015157810 */ /* 0x000fe40007f1e0ff */
[----:B------:R-:W-:-:S02]  /*6e60*/  FSETP.NAN.AND P5, PT, R36, R36, PT ;  /* 0x000000242400720b */ /* 0x000fc40003fa8000 */
[----:B------:R-:W-:Y:S02]  /*6e70*/  LOP3.LUT R25, R25, 0xffff, RZ, 0xc0, !PT ;  /* 0x0000ffff19197812 */ /* 0x000fe400078ec0ff */
[----:B------:R-:W-:Y:S02]  /*6e80*/  LOP3.LUT R11, R11, 0xffff, RZ, 0xc0, !PT ;  /* 0x0000ffff0b0b7812 */ /* 0x000fe400078ec0ff */
[----:B------:R-:W-:Y:S02]  /*6e90*/  IADD3.X R20, RZ, R20, RZ, P0, !PT ;  /* 0x00000014ff147210 */ /* 0x000fe400007fe4ff */
[----:B------:R-:W-:Y:S02]  /*6ea0*/  ISETP.GE.U32.AND P0, PT, R21, 0x2000, PT ;  /* 0x000020001500780c */ /* 0x000fe40003f06070 */
[----:B------:R-:W-:Y:S02]  /*6eb0*/  @P3 SEL R25, R25, 0x7f, P4 ;  /* 0x0000007f19193807 */ /* 0x000fe40002000000 */
[----:B------:R-:W-:-:S02]  /*6ec0*/  @P6 SEL R11, R11, 0x7f, P5 ;  /* 0x0000007f0b0b6807 */ /* 0x000fc40002800000 */
[----:B------:R-:W-:Y:S02]  /*6ed0*/  ISETP.GE.U32.AND.EX P0, PT, R20, RZ, PT, P0 ;  /* 0x000000ff1400720c */ /* 0x000fe40003f06100 */
[----:B------:R-:W-:Y:S02]  /*6ee0*/  PRMT R14, R15, 0x3340, R14 ;  /* 0x000033400f0e7816 */ /* 0x000fe4000000000e */
[----:B------:R-:W-:Y:S02]  /*6ef0*/  PRMT R13, R13, 0x3340, R12 ;  /* 0x000033400d0d7816 */ /* 0x000fe4000000000c */
[----:B------:R-:W-:Y:S02]  /*6f00*/  PRMT R17, R18, 0x3340, R17 ;  /* 0x0000334012117816 */ /* 0x000fe40000000011 */
[----:B------:R-:W-:Y:S02]  /*6f10*/  PRMT R16, R16, 0x3340, R7 ;  /* 0x0000334010107816 */ /* 0x000fe40000000007 */
[----:B------:R-:W-:-:S02]  /*6f20*/  PRMT R8, R8, 0x3340, R19 ;  /* 0x0000334008087816 */ /* 0x000fc40000000013 */
[----:B------:R-:W-:Y:S02]  /*6f30*/  PRMT R24, R25, 0x3340, R24 ;  /* 0x0000334019187816 */ /* 0x000fe40000000018 */
[----:B------:R-:W-:Y:S02]  /*6f40*/  PRMT R11, R0, 0x3340, R11 ;  /* 0x00003340000b7816 */ /* 0x000fe4000000000b */
[----:B------:R-:W-:Y:S02]  /*6f50*/  PRMT R12, R13, 0x5410, R14 ;  /* 0x000054100d0c7816 */ /* 0x000fe4000000000e */
[----:B------:R-:W-:Y:S02]  /*6f60*/  PRMT R13, R16, 0x5410, R17 ;  /* 0x00005410100d7816 */ /* 0x000fe40000000011 */
[----:B------:R-:W-:Y:S02]  /*6f70*/  PRMT R14, R9, 0x5410, R8 ;  /* 0x00005410090e7816 */ /* 0x000fe40000000008 */
[----:B------:R-:W-:-:S05]  /*6f80*/  PRMT R15, R11, 0x5410, R24 ;  /* 0x000054100b0f7816 */ /* 0x000fca0000000018 */
[----:B------:R0:W-:Y:S01]  /*6f90*/  @!P1 STG.E.128 [R4.64], R12 ;  /* 0x0000000c04009986 */ /* 0x0001e2000c101d04 */
[----:B------:R-:W-:Y:S05]  /*6fa0*/  @P0 EXIT ;  /* 0x000000000000094d */ /* 0x000fea0003800000 */
[----:B------:R-:W-:Y:S05]  /*6fb0*/  BRA `(.L_x_95) ;  /* 0xffffd69000007947 */ /* 0x000fea000383ffff */
.L_x_96:
[----:B------:R-:W-:-:S00]  /*6fc0*/  BRA `(.L_x_96) ;  /* 0xfffffff000007947 */ /* 0x000fc0000383ffff */
[----:B------:R-:W-:-:S00]  /*6fd0*/  NOP ;  /* 0x0000000000007918 */ /* 0x000fc00000000000 */
        /* <DEDUP_REMOVED lines=10> */
.L_x_97:


//--------------------- .nv.global.init           --------------------------
	.section	.nv.global.init,"aw",@progbits
.nv.global.init:
	.type		_$_str,@object
	.size		_$_str,(.L_0 - _$_str)
_$_str:
        /*0000*/ 	.byte	0x5f, 0x5f, 0x43, 0x55, 0x44, 0x41, 0x5f, 0x46, 0x54, 0x5a, 0x00
.L_0:


//--------------------- .nv.shared.triton_red_fused__to_copy_add_amax_amin_clamp_gelu_mul_reciprocal_13 --------------------------
	.section	.nv.shared.triton_red_fused__to_copy_add_amax_amin_clamp_gelu_mul_reciprocal_13,"aw",@nobits
	.sectionflags	@""
	.align	16
